	.target	sm_90a

	.elftype	@"ET_EXEC"


//--------------------- .note.nv.tkinfo           --------------------------
	.section	.note.nv.tkinfo,"",@"SHT_NOTE"
	.sectionflags	@"SHF_NOTE_NV_TKINFO"
	.tkinfo
        /*0018*/ 	.word	0x00000002
        /*0030*/ 	.string	""
        /*0030*/ 	.string	"ptxas"
        /*0030*/ 	.string	"Cuda compilation tools, release 13.0, V13.0.88"
        /*0030*/ 	.string	"Build cuda_13.0.r13.0/compiler.36424714_0"
        /*0030*/ 	.string	"-v  -suppress-debug-info  -lineinfo  -arch sm_90a "



//--------------------- .note.nv.cuinfo           --------------------------
	.section	.note.nv.cuinfo,"",@"SHT_NOTE"
	.sectionflags	@"SHF_NOTE_NV_CUINFO"
        /*0018*/ 	.short	0x0002
        /*001a*/ 	.short	0x005a
        /*001c*/ 	.short	0x0082
	.zero		2


//--------------------- .nv.info                  --------------------------
	.section	.nv.info,"",@"SHT_CUDA_INFO"
	.align	4


	//----- nvinfo : EIATTR_REGCOUNT
	.align		4
        /*0000*/ 	.byte	0x04, 0x2f
        /*0002*/ 	.short	(.L_1 - .L_0)
	.align		4
.L_0:
        /*0004*/ 	.word	index@(gluon_wgmma)
        /*0008*/ 	.word	0x0000005a


	//----- nvinfo : EIATTR_FRAME_SIZE
	.align		4
.L_1:
        /*000c*/ 	.byte	0x04, 0x11
        /*000e*/ 	.short	(.L_3 - .L_2)
	.align		4
.L_2:
        /*0010*/ 	.word	index@(gluon_wgmma)
        /*0014*/ 	.word	0x00000000


	//----- nvinfo : EIATTR_MIN_STACK_SIZE
	.align		4
.L_3:
        /*0018*/ 	.byte	0x04, 0x12
        /*001a*/ 	.short	(.L_5 - .L_4)
	.align		4
.L_4:
        /*001c*/ 	.word	index@(gluon_wgmma)
        /*0020*/ 	.word	0x00000000
.L_5:


//--------------------- .nv.compat                --------------------------
	.section	.nv.compat,"",@"SHT_CUDA_COMPAT_INFO"
	.align	4
        /*0000*/ 	.byte	0x02, 0x09, 0x01, 0x00, 0x02, 0x02, 0x04, 0x00, 0x02, 0x05, 0x05, 0x00, 0x03, 0x07, 0x01, 0x01
        /*0010*/ 	.byte	0x02, 0x03, 0x03, 0x00, 0x02, 0x06, 0x01, 0x00, 0x04, 0x0b, 0x08, 0x00, 0x00, 0x00, 0x00, 0x00
        /*0020*/ 	.byte	0x00, 0x00, 0x00, 0x00


//--------------------- .nv.info.gluon_wgmma      --------------------------
	.section	.nv.info.gluon_wgmma,"",@"SHT_CUDA_INFO"
	.sectionflags	@""
	.align	4


	//----- nvinfo : EIATTR_CUDA_API_VERSION
	.align		4
        /*0000*/ 	.byte	0x04, 0x37
        /*0002*/ 	.short	(.L_7 - .L_6)
.L_6:
        /*0004*/ 	.word	0x00000082


	//----- nvinfo : EIATTR_KPARAM_INFO
	.align		4
.L_7:
        /*0008*/ 	.byte	0x04, 0x17
        /*000a*/ 	.short	(.L_9 - .L_8)
.L_8:
        /*000c*/ 	.word	0x00000000
        /*0010*/ 	.short	0x000a
        /*0012*/ 	.short	0x0048
        /*0014*/ 	.byte	0x00, 0xf4, 0x21, 0x00


	//----- nvinfo : EIATTR_KPARAM_INFO
	.align		4
.L_9:
        /*0018*/ 	.byte	0x04, 0x17
        /*001a*/ 	.short	(.L_11 - .L_10)
.L_10:
        /*001c*/ 	.word	0x00000000
        /*0020*/ 	.short	0x0009
        /*0022*/ 	.short	0x0040
        /*0024*/ 	.byte	0x00, 0xf4, 0x21, 0x00


	//----- nvinfo : EIATTR_KPARAM_INFO
	.align		4
.L_11:
        /*0028*/ 	.byte	0x04, 0x17
        /*002a*/ 	.short	(.L_13 - .L_12)
.L_12:
        /*002c*/ 	.word	0x00000000
        /*0030*/ 	.short	0x0008
        /*0032*/ 	.short	0x0038
        /*0034*/ 	.byte	0x00, 0xf0, 0x21, 0x00


	//----- nvinfo : EIATTR_KPARAM_INFO
	.align		4
.L_13:
        /*0038*/ 	.byte	0x04, 0x17
        /*003a*/ 	.short	(.L_15 - .L_14)
.L_14:
        /*003c*/ 	.word	0x00000000
        /*0040*/ 	.short	0x0007
        /*0042*/ 	.short	0x0030
        /*0044*/ 	.byte	0x00, 0xf0, 0x21, 0x00


	//----- nvinfo : EIATTR_KPARAM_INFO
	.align		4
.L_15:
        /*0048*/ 	.byte	0x04, 0x17
        /*004a*/ 	.short	(.L_17 - .L_16)
.L_16:
        /*004c*/ 	.word	0x00000000
        /*0050*/ 	.short	0x0006
        /*0052*/ 	.short	0x0028
        /*0054*/ 	.byte	0x00, 0xf0, 0x21, 0x00


	//----- nvinfo : EIATTR_KPARAM_INFO
	.align		4
.L_17:
        /*0058*/ 	.byte	0x04, 0x17
        /*005a*/ 	.short	(.L_19 - .L_18)
.L_18:
        /*005c*/ 	.word	0x00000000
        /*0060*/ 	.short	0x0005
        /*0062*/ 	.short	0x0020
        /*0064*/ 	.byte	0x00, 0xf0, 0x11, 0x00


	//----- nvinfo : EIATTR_KPARAM_INFO
	.align		4
.L_19:
        /*0068*/ 	.byte	0x04, 0x17
        /*006a*/ 	.short	(.L_21 - .L_20)
.L_20:
        /*006c*/ 	.word	0x00000000
        /*0070*/ 	.short	0x0004
        /*0072*/ 	.short	0x001c
        /*0074*/ 	.byte	0x00, 0xf0, 0x11, 0x00


	//----- nvinfo : EIATTR_KPARAM_INFO
	.align		4
.L_21:
        /*0078*/ 	.byte	0x04, 0x17
        /*007a*/ 	.short	(.L_23 - .L_22)
.L_22:
        /*007c*/ 	.word	0x00000000
        /*0080*/ 	.short	0x0003
        /*0082*/ 	.short	0x0018
        /*0084*/ 	.byte	0x00, 0xf0, 0x11, 0x00


	//----- nvinfo : EIATTR_KPARAM_INFO
	.align		4
.L_23:
        /*0088*/ 	.byte	0x04, 0x17
        /*008a*/ 	.short	(.L_25 - .L_24)
.L_24:
        /*008c*/ 	.word	0x00000000
        /*0090*/ 	.short	0x0002
        /*0092*/ 	.short	0x0010
        /*0094*/ 	.byte	0x00, 0xf4, 0x21, 0x00


	//----- nvinfo : EIATTR_KPARAM_INFO
	.align		4
.L_25:
        /*0098*/ 	.byte	0x04, 0x17
        /*009a*/ 	.short	(.L_27 - .L_26)
.L_26:
        /*009c*/ 	.word	0x00000000
        /*00a0*/ 	.short	0x0001
        /*00a2*/ 	.short	0x0008
        /*00a4*/ 	.byte	0x00, 0xf4, 0x21, 0x00


	//----- nvinfo : EIATTR_KPARAM_INFO
	.align		4
.L_27:
        /*00a8*/ 	.byte	0x04, 0x17
        /*00aa*/ 	.short	(.L_29 - .L_28)
.L_28:
        /*00ac*/ 	.word	0x00000000
        /*00b0*/ 	.short	0x0000
        /*00b2*/ 	.short	0x0000
        /*00b4*/ 	.byte	0x00, 0xf4, 0x21, 0x00


	//----- nvinfo : EIATTR_SPARSE_MMA_MASK
	.align		4
.L_29:
        /*00b8*/ 	.byte	0x03, 0x50
        /*00ba*/ 	.short	0x0000


	//----- nvinfo : EIATTR_MAXREG_COUNT
	.align		4
        /*00bc*/ 	.byte	0x03, 0x1b
        /*00be*/ 	.short	0x00ff


	//----- nvinfo : EIATTR_NUM_BARRIERS
	.align		4
        /*00c0*/ 	.byte	0x02, 0x4c
        /*00c2*/ 	.byte	0x01
	.zero		1


	//----- nvinfo : EIATTR_MERCURY_ISA_VERSION
	.align		4
        /*00c4*/ 	.byte	0x03, 0x5f
        /*00c6*/ 	.short	0x0101


	//----- nvinfo : EIATTR_INT_WARP_WIDE_INSTR_OFFSETS
	.align		4
        /*00c8*/ 	.byte	0x04, 0x31
        /*00ca*/ 	.short	(.L_31 - .L_30)


	//   ....[0]....
.L_30:
        /*00cc*/ 	.word	0x00001440


	//   ....[1]....
        /*00d0*/ 	.word	0x00001460


	//   ....[2]....
        /*00d4*/ 	.word	0x00001470


	//   ....[3]....
        /*00d8*/ 	.word	0x00001480


	//   ....[4]....
        /*00dc*/ 	.word	0x00001590


	//   ....[5]....
        /*00e0*/ 	.word	0x00001960


	//   ....[6]....
        /*00e4*/ 	.word	0x00001970


	//   ....[7]....
        /*00e8*/ 	.word	0x000019e0


	//   ....[8]....
        /*00ec*/ 	.word	0x000019f0


	//   ....[9]....
        /*00f0*/ 	.word	0x00001f30


	//   ....[10]....
        /*00f4*/ 	.word	0x00001f50


	//----- nvinfo : EIATTR_COOP_GROUP_MASK_REGIDS
	.align		4
.L_31:
        /*00f8*/ 	.byte	0x04, 0x29
        /*00fa*/ 	.short	(.L_33 - .L_32)


	//   ....[0]....
.L_32:
        /*00fc*/ 	.word	0xffffffff


	//   ....[1]....
        /*0100*/ 	.word	0xffffffff


	//   ....[2]....
        /*0104*/ 	.word	0xffffffff


	//----- nvinfo : EIATTR_COOP_GROUP_INSTR_OFFSETS
	.align		4
.L_33:
        /*0108*/ 	.byte	0x04, 0x28
        /*010a*/ 	.short	(.L_35 - .L_34)


	//   ....[0]....
.L_34:
        /*010c*/ 	.word	0x00000150


	//   ....[1]....
        /*0110*/ 	.word	0x00000720


	//   ....[2]....
        /*0114*/ 	.word	0x00000cd0


	//----- nvinfo : EIATTR_MBARRIER_INSTR_OFFSETS
	.align		4
.L_35:
        /*0118*/ 	.byte	0x04, 0x39
        /*011a*/ 	.short	(.L_37 - .L_36)


	//   ....[0]....
.L_36:
        /*011c*/ 	.word	0x000015e0
        /*0120*/ 	.word	0x000000ff
        /*0124*/ 	.word	0x00028000
        /*0128*/ 	.short	0x0100
        /*012a*/ 	.byte	0x14
	.zero		1


	//   ....[1]....
        /*012c*/ 	.word	0x00001600
        /*0130*/ 	.word	0x000000ff
        /*0134*/ 	.word	0x00028008
        /*0138*/ 	.short	0x0100
        /*013a*/ 	.byte	0x14
	.zero		1


	//   ....[2]....
        /*013c*/ 	.word	0x00001630
        /*0140*/ 	.word	0x000000ff
        /*0144*/ 	.word	0x00028010
        /*0148*/ 	.short	0x0100
        /*014a*/ 	.byte	0x14
	.zero		1


	//   ....[3]....
        /*014c*/ 	.word	0x00001650
        /*0150*/ 	.word	0x000000ff
        /*0154*/ 	.word	0x00028018
        /*0158*/ 	.short	0x0100
        /*015a*/ 	.byte	0x14
	.zero		1


	//   ....[4]....
        /*015c*/ 	.word	0x00001aa0
        /*0160*/ 	.word	0x000000ff
        /*0164*/ 	.word	0x00028000
        /*0168*/ 	.short	0x010a
        /*016a*/ 	.byte	0x12
	.zero		1


	//   ....[5]....
        /*016c*/ 	.word	0x00001e90
        /*0170*/ 	.word	0x000000ff
        /*0174*/ 	.word	0x00028000
        /*0178*/ 	.short	0x0108
        /*017a*/ 	.byte	0x14
	.zero		1


	//   ....[6]....
        /*017c*/ 	.word	0x00001ff0
        /*0180*/ 	.word	0x000000ff
        /*0184*/ 	.word	0x00028008
        /*0188*/ 	.short	0x0108
        /*018a*/ 	.byte	0x14
	.zero		1


	//   ....[7]....
        /*018c*/ 	.word	0x000020d0
        /*0190*/ 	.word	0x000000ff
        /*0194*/ 	.word	0x00028010
        /*0198*/ 	.short	0x0108
        /*019a*/ 	.byte	0x14
	.zero		1


	//   ....[8]....
        /*019c*/ 	.word	0x00002150
        /*01a0*/ 	.word	0x000000ff
        /*01a4*/ 	.word	0x00028018
        /*01a8*/ 	.short	0x0108
        /*01aa*/ 	.byte	0x14
	.zero		1


	//   ....[9]....
        /*01ac*/ 	.word	0x00002260
        /*01b0*/ 	.word	0x000000ff
        /*01b4*/ 	.word	0x00028000
        /*01b8*/ 	.short	0x010a
        /*01ba*/ 	.byte	0x12
	.zero		1


	//----- nvinfo : EIATTR_NUM_MBARRIERS
	.align		4
.L_37:
        /*01bc*/ 	.byte	0x03, 0x38
        /*01be*/ 	.short	0x0004


	//----- nvinfo : EIATTR_EXIT_INSTR_OFFSETS
	.align		4
        /*01c0*/ 	.byte	0x04, 0x1c
        /*01c2*/ 	.short	(.L_39 - .L_38)


	//   ....[0]....
.L_38:
        /*01c4*/ 	.word	0x00002250


	//----- nvinfo : EIATTR_REQNTID
	.align		4
.L_39:
        /*01c8*/ 	.byte	0x04, 0x10
        /*01ca*/ 	.short	(.L_41 - .L_40)
.L_40:
        /*01cc*/ 	.word	0x00000100
        /*01d0*/ 	.word	0x00000001
        /*01d4*/ 	.word	0x00000001


	//----- nvinfo : EIATTR_CRS_STACK_SIZE
	.align		4
.L_41:
        /*01d8*/ 	.byte	0x04, 0x1e
        /*01da*/ 	.short	(.L_43 - .L_42)
.L_42:
        /*01dc*/ 	.word	0x00000000


	//----- nvinfo : EIATTR_CBANK_PARAM_SIZE
	.align		4
.L_43:
        /*01e0*/ 	.byte	0x03, 0x19
        /*01e2*/ 	.short	0x0050


	//----- nvinfo : EIATTR_PARAM_CBANK
	.align		4
        /*01e4*/ 	.byte	0x04, 0x0a
        /*01e6*/ 	.short	(.L_45 - .L_44)
	.align		4
.L_44:
        /*01e8*/ 	.word	index@(.nv.constant0.gluon_wgmma)
        /*01ec*/ 	.short	0x0210
        /*01ee*/ 	.short	0x0050


	//----- nvinfo : EIATTR_SW_WAR
	.align		4
.L_45:
        /*01f0*/ 	.byte	0x04, 0x36
        /*01f2*/ 	.short	(.L_47 - .L_46)
.L_46:
        /*01f4*/ 	.word	0x00000008
.L_47:


//--------------------- .nv.callgraph             --------------------------
	.section	.nv.callgraph,"",@"SHT_CUDA_CALLGRAPH"
	.align	4
	.sectionentsize	8
	.align		4
        /*0000*/ 	.word	0x00000000
	.align		4
        /*0004*/ 	.word	0xffffffff
	.align		4
        /*0008*/ 	.word	0x00000000
	.align		4
        /*000c*/ 	.word	0xfffffffe
	.align		4
        /*0010*/ 	.word	0x00000000
	.align		4
        /*0014*/ 	.word	0xfffffffd
	.align		4
        /*0018*/ 	.word	0x00000000
	.align		4
        /*001c*/ 	.word	0xfffffffc


//--------------------- .text.gluon_wgmma         --------------------------
	.section	.text.gluon_wgmma,"ax",@progbits
	.align	128
        .global         gluon_wgmma
        .type           gluon_wgmma,@function
        .size           gluon_wgmma,(.L_x_52 - gluon_wgmma)
        .other          gluon_wgmma,@"STO_CUDA_ENTRY STV_DEFAULT"
gluon_wgmma:
.text.gluon_wgmma:
[----:B------:R-:W-:Y:S01]  /*0000*/  LDC R1, c[0x0][0x28] ;  /* 0x00000a00ff017b82 */ /* 0x000fe20000000800 */
[----:B------:R-:W1:Y:S07]  /*0010*/  S2R R0, SR_TID.X ;  /* 0x0000000000007919 */ /* 0x000e6e0000002100 */
[----:B------:R-:W2:Y:S01]  /*0020*/  S2UR UR4, SR_CgaCtaId ;  /* 0x00000000000479c3 */ /* 0x000ea20000008800 */
[----:B------:R-:W-:Y:S01]  /*0030*/  UMOV UR20, 0x400 ;  /* 0x0000040000147882 */ /* 0x000fe20000000000 */
[----:B------:R-:W-:Y:S01]  /*0040*/  ULDC UR6, c[0x0][0xc] ;  /* 0x0000030000067ab9 */ /* 0x000fe20000000800 */
[----:B------:R-:W-:Y:S01]  /*0050*/  ULDC.64 UR32, c[0x0][0x250] ;  /* 0x0000940000207ab9 */ /* 0x000fe20000000a00 */
[----:B------:R-:W-:Y:S04]  /*0060*/  BSSY B0, `(.L_x_0) ;  /* 0x000001f000007945 */ /* 0x000fe80003800000 */
[----:B------:R-:W3:Y:S08]  /*0070*/  LDC R3, c[0x0][0x228] ;  /* 0x00008a00ff037b82 */ /* 0x000ef00000000800 */
[----:B------:R-:W4:Y:S08]  /*0080*/  LDC R10, c[0x0][0x230] ;  /* 0x00008c00ff0a7b82 */ /* 0x000f300000000800 */
[----:B------:R-:W-:Y:S01]  /*0090*/  S2UR UR23, SR_CTAID.Y ;  /* 0x00000000001779c3 */ /* 0x000fe20000002600 */
[----:B--2---:R-:W-:-:S03]  /*00a0*/  ULEA UR20, UR4, UR20, 0x18 ;  /* 0x0000001404147291 */ /* 0x004fc6000f8ec03f */
[----:B------:R-:W-:Y:S01]  /*00b0*/  ULDC UR4, c[0x0][0x10] ;  /* 0x0000040000047ab9 */ /* 0x000fe20000000800 */
[----:B-1----:R-:W-:-:S03]  /*00c0*/  LOP3.LUT R2, R0, 0xff, RZ, 0xc0, !PT ;  /* 0x000000ff00027812 */ /* 0x002fc600078ec0ff */
[----:B------:R-:W1:Y:S01]  /*00d0*/  S2UR UR5, SR_CTAID.Z ;  /* 0x00000000000579c3 */ /* 0x000e620000002700 */
[----:B---3--:R-:W-:Y:S01]  /*00e0*/  VIADD R3, R3, 0xffffffff ;  /* 0xffffffff03037836 */ /* 0x008fe20000000000 */
[C---:B------:R-:W-:Y:S02]  /*00f0*/  ISETP.GE.U32.AND P0, PT, R2.reuse, 0x20, PT ;  /* 0x000000200200780c */ /* 0x040fe40003f06070 */
[C---:B------:R-:W-:Y:S02]  /*0100*/  ISETP.NE.U32.AND P2, PT, R2.reuse, RZ, PT ;  /* 0x000000ff0200720c */ /* 0x040fe40003f45070 */
[----:B------:R-:W-:Y:S02]  /*0110*/  LEA R11, R2, UR20, 0x2 ;  /* 0x00000014020b7c11 */ /* 0x000fe4000f8e10ff */
[----:B------:R-:W2:Y:S01]  /*0120*/  S2UR UR34, SR_CTAID.X ;  /* 0x00000000002279c3 */ /* 0x000ea20000002500 */
[----:B----4-:R-:W-:-:S06]  /*0130*/  VIADD R12, R10, 0xffffffff ;  /* 0xffffffff0a0c7836 */ /* 0x010fcc0000000000 */
[----:B------:R3:W-:Y:S01]  /*0140*/  @!P0 STS [R11], RZ ;  /* 0x000000ff0b008388 */ /* 0x0007e20000000800 */
[----:B------:R-:W-:-:S03]  /*0150*/  NOP ;  /* 0x0000000000007918 */ /* 0x000fc60000000000 */
[----:B------:R3:W-:Y:S01]  /*0160*/  @!P2 STS [UR20+0x24], R3 ;  /* 0x00002403ff00a988 */ /* 0x0007e20008000814 */
[----:B-1----:R-:W-:-:S03]  /*0170*/  UIMAD UR4, UR5, UR4, UR23 ;  /* 0x00000004050472a4 */ /* 0x002fc6000f8e0217 */
[----:B------:R3:W-:Y:S01]  /*0180*/  @!P2 STS [UR20+0x20], R12 ;  /* 0x0000200cff00a988 */ /* 0x0007e20008000814 */
[----:B--2---:R-:W-:-:S04]  /*0190*/  UIMAD UR4, UR4, UR6, UR34 ;  /* 0x00000006040472a4 */ /* 0x004fc8000f8e0222 */
[----:B------:R-:W-:-:S03]  /*01a0*/  UIMAD UR5, UR4, 0x180, URZ ;  /* 0x00000180040578a4 */ /* 0x000fc6000f8e023f */
[----:B------:R-:W-:Y:S01]  /*01b0*/  UMOV UR4, URZ ;  /* 0x0000003f00047c82 */ /* 0x000fe20008000000 */
[----:B------:R-:W-:-:S04]  /*01c0*/  UIADD3 UR28, UP0, UR5, UR32, URZ ;  /* 0x00000020051c7290 */ /* 0x000fc8000ff1e03f */
[----:B------:R-:W-:Y:S01]  /*01d0*/  ULEA.HI.X.SX32 UR29, UR5, UR33, 0x1, UP0 ;  /* 0x00000021051d7291 */ /* 0x000fe200080f0e3f */
[----:B---3--:R-:W-:Y:S11]  /*01e0*/  @P2 BRA `(.L_x_1) ;  /* 0x0000000000182947 */ /* 0x008ff60003800000 */
[----:B------:R-:W1:Y:S01]  /*01f0*/  LDS R4, [UR20+0x8] ;  /* 0x00000814ff047984 */ /* 0x000e620008000800 */
[----:B------:R-:W2:Y:S01]  /*0200*/  LDC.64 R6, c[0x0][0x210] ;  /* 0x00008400ff067b82 */ /* 0x000ea20000000a00 */
[----:B------:R-:W-:Y:S02]  /*0210*/  IMAD.MOV.U32 R5, RZ, RZ, 0x70 ;  /* 0x00000070ff057424 */ /* 0x000fe400078e00ff */
[----:B--2---:R2:W-:Y:S03]  /*0220*/  STS.64 [UR20], R6 ;  /* 0x00000006ff007988 */ /* 0x0045e60008000a14 */
[----:B-1----:R-:W-:-:S05]  /*0230*/  LOP3.LUT R4, R4, 0x10, R5, 0xd8, !PT ;  /* 0x0000001004047812 */ /* 0x002fca00078ed805 */
[----:B------:R2:W-:Y:S02]  /*0240*/  STS [UR20+0x8], R4 ;  /* 0x00000804ff007988 */ /* 0x0005e40008000814 */
.L_x_1:
[----:B------:R-:W-:Y:S05]  /*0250*/  BSYNC B0 ;  /* 0x0000000000007941 */ /* 0x000fea0003800000 */
.L_x_0:
[----:B------:R-:W-:Y:S04]  /*0260*/  BSSY B0, `(.L_x_2) ;  /* 0x000000a000007945 */ /* 0x000fe80003800000 */
[----:B------:R-:W-:Y:S05]  /*0270*/  @P2 BRA `(.L_x_3) ;  /* 0x0000000000202947 */ /* 0x000fea0003800000 */
[----:B--2---:R-:W1:Y:S01]  /*0280*/  LDS R4, [UR20+0x34] ;  /* 0x00003414ff047984 */ /* 0x004e620008000800 */
[----:B------:R-:W-:Y:S02]  /*0290*/  IMAD.MOV.U32 R5, RZ, RZ, 0x3f000000 ;  /* 0x3f000000ff057424 */ /* 0x000fe400078e00ff */
[----:B------:R-:W-:Y:S01]  /*02a0*/  @!P2 IMAD.MOV.U32 R6, RZ, RZ, 0xff ;  /* 0x000000ffff06a424 */ /* 0x000fe200078e00ff */
[----:B------:R-:W2:Y:S02]  /*02b0*/  @!P2 LDS R7, [UR20+0x38] ;  /* 0x00003814ff07a984 */ /* 0x000ea40008000800 */
[----:B-1----:R-:W-:Y:S02]  /*02c0*/  LOP3.LUT R4, R4, 0xff000000, R5, 0xb8, !PT ;  /* 0xff00000004047812 */ /* 0x002fe400078eb805 */
[----:B--2---:R-:W-:-:S03]  /*02d0*/  @!P2 LOP3.LUT R5, R7, 0xff, R6, 0xb8, !PT ;  /* 0x000000ff0705a812 */ /* 0x004fc600078eb806 */
[----:B------:R1:W-:Y:S04]  /*02e0*/  STS [UR20+0x34], R4 ;  /* 0x00003404ff007988 */ /* 0x0003e80008000814 */
[----:B------:R1:W-:Y:S02]  /*02f0*/  @!P2 STS [UR20+0x38], R5 ;  /* 0x00003805ff00a988 */ /* 0x0003e40008000814 */
.L_x_3:
[----:B------:R-:W-:Y:S05]  /*0300*/  BSYNC B0 ;  /* 0x0000000000007941 */ /* 0x000fea0003800000 */
.L_x_2:
[----:B------:R-:W-:Y:S04]  /*0310*/  BSSY B0, `(.L_x_4) ;  /* 0x000000e000007945 */ /* 0x000fe80003800000 */
[----:B------:R-:W-:Y:S05]  /*0320*/  @P2 BRA `(.L_x_5) ;  /* 0x0000000000302947 */ /* 0x000fea0003800000 */
[----:B-1----:R-:W1:Y:S01]  /*0330*/  LDS R5, [UR20+0x34] ;  /* 0x00003414ff057984 */ /* 0x002e620008000800 */
[----:B--2---:R-:W2:Y:S03]  /*0340*/  LDC.64 R6, c[0x0][0x238] ;  /* 0x00008e00ff067b82 */ /* 0x004ea60000000a00 */
[----:B------:R-:W3:Y:S01]  /*0350*/  LDS R4, [UR20+0x1c] ;  /* 0x00001c14ff047984 */ /* 0x000ee20008000800 */
[C---:B--2---:R-:W-:Y:S01]  /*0360*/  SHF.L.U64.HI R7, R6.reuse, 0x1, R7 ;  /* 0x0000000106077819 */ /* 0x044fe20000010207 */
[----:B------:R-:W-:-:S03]  /*0370*/  IMAD.SHL.U32 R6, R6, 0x2, RZ ;  /* 0x0000000206067824 */ /* 0x000fc600078e00ff */
[--C-:B------:R-:W-:Y:S02]  /*0380*/  SHF.R.U32.HI R9, RZ, 0x4, R7.reuse ;  /* 0x00000004ff097819 */ /* 0x100fe40000011607 */
[----:B------:R-:W-:-:S05]  /*0390*/  SHF.R.U64 R6, R6, 0x4, R7 ;  /* 0x0000000406067819 */ /* 0x000fca0000001207 */
[----:B------:R4:W-:Y:S01]  /*03a0*/  STS [UR20+0xc], R6 ;  /* 0x00000c06ff007988 */ /* 0x0009e20008000814 */
[----:B-1----:R-:W-:Y:S02]  /*03b0*/  LOP3.LUT R5, R5, 0x7, RZ, 0xb8, !PT ;  /* 0x0000000705057812 */ /* 0x002fe400078eb8ff */
[----:B---3--:R-:W-:-:S03]  /*03c0*/  LOP3.LUT R4, R4, 0xf, R9, 0xb8, !PT ;  /* 0x0000000f04047812 */ /* 0x008fc600078eb809 */
[----:B------:R4:W-:Y:S04]  /*03d0*/  STS [UR20+0x34], R5 ;  /* 0x00003405ff007988 */ /* 0x0009e80008000814 */
[----:B------:R4:W-:Y:S02]  /*03e0*/  STS [UR20+0x1c], R4 ;  /* 0x00001c04ff007988 */ /* 0x0009e40008000814 */
.L_x_5:
[----:B------:R-:W-:Y:S05]  /*03f0*/  BSYNC B0 ;  /* 0x0000000000007941 */ /* 0x000fea0003800000 */
.L_x_4:
[----:B------:R-:W-:Y:S04]  /*0400*/  BSSY B1, `(.L_x_6) ;  /* 0x000001a000017945 */ /* 0x000fe80003800000 */
[----:B------:R-:W-:Y:S04]  /*0410*/  BSSY B0, `(.L_x_7) ;  /* 0x0000015000007945 */ /* 0x000fe80003800000 */
[----:B------:R-:W-:Y:S05]  /*0420*/  @P2 BRA `(.L_x_8) ;  /* 0x0000000000202947 */ /* 0x000fea0003800000 */
[----:B-12-4-:R-:W1:Y:S02]  /*0430*/  LDS R4, [UR20+0x34] ;  /* 0x00003414ff047984 */ /* 0x016e640008000800 */
[----:B-1----:R-:W-:-:S05]  /*0440*/  LOP3.LUT R4, R4, 0x38, RZ, 0xb8, !PT ;  /* 0x0000003804047812 */ /* 0x002fca00078eb8ff */
[----:B------:R1:W-:Y:S01]  /*0450*/  STS [UR20+0x34], R4 ;  /* 0x00003404ff007988 */ /* 0x0003e20008000814 */
[----:B------:R-:W-:Y:S05]  /*0460*/  @P2 BRA `(.L_x_9) ;  /* 0x0000000000202947 */ /* 0x000fea0003800000 */
[----:B-1----:R-:W1:Y:S01]  /*0470*/  LDS R4, [UR20+0x8] ;  /* 0x00000814ff047984 */ /* 0x002e620008000800 */
[----:B------:R-:W-:-:S05]  /*0480*/  IMAD.MOV.U32 R5, RZ, RZ, 0x780 ;  /* 0x00000780ff057424 */ /* 0x000fca00078e00ff */
[----:B-1----:R-:W-:-:S05]  /*0490*/  LOP3.LUT R4, R4, 0x300, R5, 0xd8, !PT ;  /* 0x0000030004047812 */ /* 0x002fca00078ed805 */
[----:B------:R3:W-:Y:S02]  /*04a0*/  STS [UR20+0x8], R4 ;  /* 0x00000804ff007988 */ /* 0x0007e40008000814 */
.L_x_8:
[----:B------:R-:W-:Y:S05]  /*04b0*/  @P2 BRA `(.L_x_10) ;  /* 0x0000000000282947 */ /* 0x000fea0003800000 */
[----:B-1234-:R-:W1:Y:S02]  /*04c0*/  LDS R4, [UR20+0x8] ;  /* 0x00000814ff047984 */ /* 0x01ee640008000800 */
[----:B-1----:R-:W-:-:S05]  /*04d0*/  LOP3.LUT R4, R4, 0x1800, RZ, 0xb8, !PT ;  /* 0x0000180004047812 */ /* 0x002fca00078eb8ff */
[----:B------:R2:W-:Y:S02]  /*04e0*/  STS [UR20+0x8], R4 ;  /* 0x00000804ff007988 */ /* 0x0005e40008000814 */
.L_x_9:
[----:B------:R-:W-:Y:S05]  /*04f0*/  @P2 BREAK B0 ;  /* 0x0000000000002942 */ /* 0x000fea0003800000 */
[----:B------:R-:W-:Y:S05]  /*0500*/  @P2 BRA `(.L_x_11) ;  /* 0x0000000000242947 */ /* 0x000fea0003800000 */
[----:B------:R-:W3:Y:S01]  /*0510*/  LDS R5, [UR20+0x8] ;  /* 0x00000814ff057984 */ /* 0x000ee20008000800 */
[----:B-12---:R-:W-:-:S05]  /*0520*/  IMAD.MOV.U32 R4, RZ, RZ, 0x6000 ;  /* 0x00006000ff047424 */ /* 0x006fca00078e00ff */
[----:B---3--:R-:W-:-:S04]  /*0530*/  LOP3.LUT R4, R5, 0x6000, R4, 0xd8, !PT ;  /* 0x0000600005047812 */ /* 0x008fc800078ed804 */
[----:B------:R-:W-:-:S05]  /*0540*/  LOP3.LUT R4, R4, 0x400000, RZ, 0xb8, !PT ;  /* 0x0040000004047812 */ /* 0x000fca00078eb8ff */
[----:B------:R5:W-:Y:S02]  /*0550*/  STS [UR20+0x8], R4 ;  /* 0x00000804ff007988 */ /* 0x000be40008000814 */
.L_x_10:
[----:B------:R-:W-:Y:S05]  /*0560*/  BSYNC B0 ;  /* 0x0000000000007941 */ /* 0x000fea0003800000 */
.L_x_7:
[----:B-12345:R-:W1:Y:S02]  /*0570*/  @!P2 LDS R4, [UR20+0x8] ;  /* 0x00000814ff04a984 */ /* 0x03ee640008000800 */
[----:B-1----:R-:W-:-:S05]  /*0580*/  @!P2 LOP3.LUT R4, R4, 0x8000, RZ, 0xb8, !PT ;  /* 0x000080000404a812 */ /* 0x002fca00078eb8ff */
[----:B------:R3:W-:Y:S02]  /*0590*/  @!P2 STS [UR20+0x8], R4 ;  /* 0x00000804ff00a988 */ /* 0x0007e40008000814 */
.L_x_11:
[----:B------:R-:W-:Y:S05]  /*05a0*/  BSYNC B1 ;  /* 0x0000000000017941 */ /* 0x000fea0003800000 */
.L_x_6:
[----:B------:R-:W-:Y:S05]  /*05b0*/  WARPSYNC.ALL ;  /* 0x0000000000007948 */ /* 0x000fea0003800000 */
[----:B------:R-:W4:Y:S02]  /*05c0*/  LDC R6, c[0x0][0x22c] ;  /* 0x00008b00ff067b82 */ /* 0x000f240000000800 */
[----:B----4-:R-:W-:Y:S01]  /*05d0*/  VIADD R6, R6, 0xffffffff ;  /* 0xffffffff06067836 */ /* 0x010fe20000000000 */
[----:B------:R-:W-:Y:S06]  /*05e0*/  @P0 BRA `(.L_x_12) ;  /* 0x0000000000280947 */ /* 0x000fec0003800000 */
[----:B-123--:R-:W1:Y:S01]  /*05f0*/  S2R R4, SR_LANEID ;  /* 0x0000000000047919 */ /* 0x00ee620000000000 */
[----:B------:R-:W-:Y:S05]  /*0600*/  WARPSYNC.ALL ;  /* 0x0000000000007948 */ /* 0x000fea0003800000 */
[----:B-1----:R-:W-:-:S05]  /*0610*/  IMAD.SHL.U32 R7, R4, 0x4, RZ ;  /* 0x0000000404077824 */ /* 0x002fca00078e00ff */
[----:B------:R-:W1:Y:S01]  /*0620*/  LDS R9, [R7+UR20] ;  /* 0x0000001407097984 */ /* 0x000e620008000800 */
[----:B------:R-:W-:-:S05]  /*0630*/  IADD3 R4, P1, R7, UR28, RZ ;  /* 0x0000001c07047c10 */ /* 0x000fca000ff3e0ff */
[----:B------:R-:W-:-:S05]  /*0640*/  IMAD.X R5, RZ, RZ, UR29, P1 ;  /* 0x0000001dff057e24 */ /* 0x000fca00088e06ff */
[----:B-1----:R4:W5:Y:S01]  /*0650*/  ATOMG.E.EXCH.STRONG.GPU PT, RZ, [R4], R9 ;  /* 0x0000000904ff73a8 */ /* 0x00296200041ee100 */
[----:B------:R-:W-:-:S04]  /*0660*/  DEPBAR {5,4,3,2,1,0} ;  /* 0x0000003f0000791a */ /* 0x000fc80000000000 */
[----:B------:R4:W-:Y:S01]  /*0670*/  UTMACCTL.IV [UR28] ;  /* 0x000000001c0079b9 */ /* 0x0009e20008000000 */
[----:B------:R-:W-:Y:S01]  /*0680*/  NOP ;  /* 0x0000000000007918 */ /* 0x000fe20000000000 */
.L_x_12:
[----:B------:R-:W-:Y:S05]  /*0690*/  @P0 BRA `(.L_x_13) ;  /* 0x00000000000c0947 */ /* 0x000fea0003800000 */
[----:B------:R0:W-:Y:S01]  /*06a0*/  UTMACMDFLUSH ;  /* 0x00000000000079b7 */ /* 0x0001e20000000000 */
[----:B------:R-:W-:Y:S05]  /*06b0*/  @P0 BRA `(.L_x_13) ;  /* 0x0000000000040947 */ /* 0x000fea0003800000 */
[----:B------:R-:W-:-:S04]  /*06c0*/  DEPBAR.LE SB0, 0x0 ;  /* 0x000080000000791a */ /* 0x000fc80000000000 */
.L_x_13:
[----:B------:R-:W-:Y:S05]  /*06d0*/  WARPSYNC.ALL ;  /* 0x0000000000007948 */ /* 0x000fea0003800000 */
[----:B-----5:R-:W-:Y:S06]  /*06e0*/  BAR.SYNC.DEFER_BLOCKING 0x0 ;  /* 0x0000000000007b1d */ /* 0x020fec0000010000 */
[----:B------:R-:W-:Y:S02]  /*06f0*/  BSSY B1, `(.L_x_14) ;  /* 0x000000b000017945 */ /* 0x000fe40003800000 */
[----:B------:R-:W-:Y:S06]  /*0700*/  BAR.SYNC.DEFER_BLOCKING 0x0 ;  /* 0x0000000000007b1d */ /* 0x000fec0000010000 */
[----:B------:R5:W-:Y:S01]  /*0710*/  @!P0 STS [R11], RZ ;  /* 0x000000ff0b008388 */ /* 0x000be20000000800 */
[----:B------:R-:W-:Y:S01]  /*0720*/  NOP ;  /* 0x0000000000007918 */ /* 0x000fe20000000000 */
[----:B------:R-:W-:Y:S05]  /*0730*/  @P2 BRA `(.L_x_15) ;  /* 0x0000000000182947 */ /* 0x000fea0003800000 */
[----:B-1234-:R-:W1:Y:S01]  /*0740*/  LDS R4, [UR20+0x8] ;  /* 0x00000814ff047984 */ /* 0x01ee620008000800 */
[----:B------:R-:W2:Y:S01]  /*0750*/  LDC.64 R8, c[0x0][0x218] ;  /* 0x00008600ff087b82 */ /* 0x000ea20000000a00 */
[----:B------:R-:W-:Y:S02]  /*0760*/  IMAD.MOV.U32 R5, RZ, RZ, 0x70 ;  /* 0x00000070ff057424 */ /* 0x000fe400078e00ff */
[----:B--2---:R2:W-:Y:S03]  /*0770*/  STS.64 [UR20], R8 ;  /* 0x00000008ff007988 */ /* 0x0045e60008000a14 */
[----:B-1----:R-:W-:-:S05]  /*0780*/  LOP3.LUT R4, R4, 0x10, R5, 0xd8, !PT ;  /* 0x0000001004047812 */ /* 0x002fca00078ed805 */
[----:B------:R2:W-:Y:S02]  /*0790*/  STS [UR20+0x8], R4 ;  /* 0x00000804ff007988 */ /* 0x0005e40008000814 */
.L_x_15:
[----:B----4-:R-:W-:Y:S05]  /*07a0*/  BSYNC B1 ;  /* 0x0000000000017941 */ /* 0x010fea0003800000 */
.L_x_14:
[----:B------:R-:W-:Y:S04]  /*07b0*/  BSSY B1, `(.L_x_16) ;  /* 0x000000a000017945 */ /* 0x000fe80003800000 */
[----:B------:R-:W-:Y:S05]  /*07c0*/  @P2 BRA `(.L_x_17) ;  /* 0x0000000000202947 */ /* 0x000fea0003800000 */
[----:B-123--:R-:W1:Y:S01]  /*07d0*/  LDS R4, [UR20+0x34] ;  /* 0x00003414ff047984 */ /* 0x00ee620008000800 */
[----:B------:R-:W-:Y:S02]  /*07e0*/  IMAD.MOV.U32 R7, RZ, RZ, 0x3f000000 ;  /* 0x3f000000ff077424 */ /* 0x000fe400078e00ff */
[----:B------:R-:W-:Y:S01]  /*07f0*/  @!P2 IMAD.MOV.U32 R5, RZ, RZ, 0x3f ;  /* 0x0000003fff05a424 */ /* 0x000fe200078e00ff */
[----:B------:R-:W2:Y:S02]  /*0800*/  @!P2 LDS R8, [UR20+0x38] ;  /* 0x00003814ff08a984 */ /* 0x000ea40008000800 */
[----:B-1----:R-:W-:Y:S02]  /*0810*/  LOP3.LUT R4, R4, 0xff000000, R7, 0xb8, !PT ;  /* 0xff00000004047812 */ /* 0x002fe400078eb807 */
[----:B--2---:R-:W-:-:S03]  /*0820*/  @!P2 LOP3.LUT R5, R8, 0xff, R5, 0xb8, !PT ;  /* 0x000000ff0805a812 */ /* 0x004fc600078eb805 */
[----:B------:R4:W-:Y:S04]  /*0830*/  STS [UR20+0x34], R4 ;  /* 0x00003404ff007988 */ /* 0x0009e80008000814 */
[----:B------:R4:W-:Y:S02]  /*0840*/  @!P2 STS [UR20+0x38], R5 ;  /* 0x00003805ff00a988 */ /* 0x0009e40008000814 */
.L_x_17:
[----:B------:R-:W-:Y:S05]  /*0850*/  BSYNC B1 ;  /* 0x0000000000017941 */ /* 0x000fea0003800000 */
.L_x_16:
[----:B------:R-:W-:Y:S04]  /*0860*/  BSSY B1, `(.L_x_18) ;  /* 0x0000004000017945 */ /* 0x000fe80003800000 */
[----:B------:R-:W-:Y:S05]  /*0870*/  @P2 BRA `(.L_x_19) ;  /* 0x0000000000082947 */ /* 0x000fea0003800000 */
[----:B------:R1:W-:Y:S04]  /*0880*/  STS [UR20+0x24], R12 ;  /* 0x0000240cff007988 */ /* 0x0003e80008000814 */
[----:B------:R1:W-:Y:S02]  /*0890*/  STS [UR20+0x20], R6 ;  /* 0x00002006ff007988 */ /* 0x0003e40008000814 */
.L_x_19:
[----:B------:R-:W-:Y:S05]  /*08a0*/  BSYNC B1 ;  /* 0x0000000000017941 */ /* 0x000fea0003800000 */
.L_x_18:
[----:B------:R-:W-:Y:S04]  /*08b0*/  BSSY B1, `(.L_x_20) ;  /* 0x000000e000017945 */ /* 0x000fe80003800000 */
[----:B------:R-:W-:Y:S05]  /*08c0*/  @P2 BRA `(.L_x_21) ;  /* 0x0000000000302947 */ /* 0x000fea0003800000 */
[----:B----4-:R-:W4:Y:S01]  /*08d0*/  LDS R5, [UR20+0x34] ;  /* 0x00003414ff057984 */ /* 0x010f220008000800 */
[----:B-1----:R-:W1:Y:S03]  /*08e0*/  LDC.64 R12, c[0x0][0x240] ;  /* 0x00009000ff0c7b82 */ /* 0x002e660000000a00 */
[----:B--23--:R-:W2:Y:S01]  /*08f0*/  LDS R4, [UR20+0x1c] ;  /* 0x00001c14ff047984 */ /* 0x00cea20008000800 */
[C---:B-1----:R-:W-:Y:S01]  /*0900*/  SHF.L.U64.HI R8, R12.reuse, 0x1, R13 ;  /* 0x000000010c087819 */ /* 0x042fe2000001020d */
[----:B------:R-:W-:-:S03]  /*0910*/  IMAD.SHL.U32 R7, R12, 0x2, RZ ;  /* 0x000000020c077824 */ /* 0x000fc600078e00ff */
[--C-:B------:R-:W-:Y:S02]  /*0920*/  SHF.R.U32.HI R9, RZ, 0x4, R8.reuse ;  /* 0x00000004ff097819 */ /* 0x100fe40000011608 */
[----:B------:R-:W-:-:S05]  /*0930*/  SHF.R.U64 R7, R7, 0x4, R8 ;  /* 0x0000000407077819 */ /* 0x000fca0000001208 */
[----:B------:R1:W-:Y:S01]  /*0940*/  STS [UR20+0xc], R7 ;  /* 0x00000c07ff007988 */ /* 0x0003e20008000814 */
[----:B----4-:R-:W-:Y:S02]  /*0950*/  LOP3.LUT R5, R5, 0x7, RZ, 0xb8, !PT ;  /* 0x0000000705057812 */ /* 0x010fe400078eb8ff */
[----:B--2---:R-:W-:-:S03]  /*0960*/  LOP3.LUT R4, R4, 0xf, R9, 0xb8, !PT ;  /* 0x0000000f04047812 */ /* 0x004fc600078eb809 */
[----:B------:R1:W-:Y:S04]  /*0970*/  STS [UR20+0x34], R5 ;  /* 0x00003405ff007988 */ /* 0x0003e80008000814 */
[----:B------:R1:W-:Y:S02]  /*0980*/  STS [UR20+0x1c], R4 ;  /* 0x00001c04ff007988 */ /* 0x0003e40008000814 */
.L_x_21:
[----:B------:R-:W-:Y:S05]  /*0990*/  BSYNC B1 ;  /* 0x0000000000017941 */ /* 0x000fea0003800000 */
.L_x_20:
[----:B------:R-:W-:Y:S04]  /*09a0*/  BSSY B2, `(.L_x_22) ;  /* 0x000001a000027945 */ /* 0x000fe80003800000 */
[----:B------:R-:W-:Y:S04]  /*09b0*/  BSSY B1, `(.L_x_23) ;  /* 0x0000015000017945 */ /* 0x000fe80003800000 */
[----:B------:R-:W-:Y:S05]  /*09c0*/  @P2 BRA `(.L_x_24) ;  /* 0x0000000000202947 */ /* 0x000fea0003800000 */
[----:B-1234-:R-:W1:Y:S02]  /*09d0*/  LDS R4, [UR20+0x34] ;  /* 0x00003414ff047984 */ /* 0x01ee640008000800 */
[----:B-1----:R-:W-:-:S05]  /*09e0*/  LOP3.LUT R4, R4, 0x38, RZ, 0xb8, !PT ;  /* 0x0000003804047812 */ /* 0x002fca00078eb8ff */
[----:B------:R1:W-:Y:S01]  /*09f0*/  STS [UR20+0x34], R4 ;  /* 0x00003404ff007988 */ /* 0x0003e20008000814 */
[----:B------:R-:W-:Y:S05]  /*0a00*/  @P2 BRA `(.L_x_25) ;  /* 0x0000000000202947 */ /* 0x000fea0003800000 */
[----:B-1----:R-:W1:Y:S01]  /*0a10*/  LDS R4, [UR20+0x8] ;  /* 0x00000814ff047984 */ /* 0x002e620008000800 */
[----:B------:R-:W-:-:S05]  /*0a20*/  IMAD.MOV.U32 R5, RZ, RZ, 0x780 ;  /* 0x00000780ff057424 */ /* 0x000fca00078e00ff */
[----:B-1----:R-:W-:-:S05]  /*0a30*/  LOP3.LUT R4, R4, 0x300, R5, 0xd8, !PT ;  /* 0x0000030004047812 */ /* 0x002fca00078ed805 */
[----:B------:R1:W-:Y:S02]  /*0a40*/  STS [UR20+0x8], R4 ;  /* 0x00000804ff007988 */ /* 0x0003e40008000814 */
.L_x_24:
[----:B------:R-:W-:Y:S05]  /*0a50*/  @P2 BRA `(.L_x_26) ;  /* 0x0000000000282947 */ /* 0x000fea0003800000 */
[----:B-1234-:R-:W1:Y:S02]  /*0a60*/  LDS R4, [UR20+0x8] ;  /* 0x00000814ff047984 */ /* 0x01ee640008000800 */
[----:B-1----:R-:W-:-:S05]  /*0a70*/  LOP3.LUT R4, R4, 0x1800, RZ, 0xb8, !PT ;  /* 0x0000180004047812 */ /* 0x002fca00078eb8ff */
[----:B------:R2:W-:Y:S02]  /*0a80*/  STS [UR20+0x8], R4 ;  /* 0x00000804ff007988 */ /* 0x0005e40008000814 */
.L_x_25:
[----:B------:R-:W-:Y:S05]  /*0a90*/  @P2 BREAK B1 ;  /* 0x0000000000012942 */ /* 0x000fea0003800000 */
[----:B------:R-:W-:Y:S05]  /*0aa0*/  @P2 BRA `(.L_x_27) ;  /* 0x0000000000242947 */ /* 0x000fea0003800000 */
[----:B-12---:R-:W1:Y:S01]  /*0ab0*/  LDS R4, [UR20+0x8] ;  /* 0x00000814ff047984 */ /* 0x006e620008000800 */
[----:B------:R-:W-:-:S05]  /*0ac0*/  IMAD.MOV.U32 R5, RZ, RZ, 0x6000 ;  /* 0x00006000ff057424 */ /* 0x000fca00078e00ff */
[----:B-1----:R-:W-:-:S04]  /*0ad0*/  LOP3.LUT R4, R4, 0x6000, R5, 0xd8, !PT ;  /* 0x0000600004047812 */ /* 0x002fc800078ed805 */
[----:B------:R-:W-:-:S05]  /*0ae0*/  LOP3.LUT R4, R4, 0x400000, RZ, 0xb8, !PT ;  /* 0x0040000004047812 */ /* 0x000fca00078eb8ff */
[----:B------:R1:W-:Y:S02]  /*0af0*/  STS [UR20+0x8], R4 ;  /* 0x00000804ff007988 */ /* 0x0003e40008000814 */
.L_x_26:
[----:B------:R-:W-:Y:S05]  /*0b00*/  BSYNC B1 ;  /* 0x0000000000017941 */ /* 0x000fea0003800000 */
.L_x_23:
[----:B-1234-:R-:W1:Y:S02]  /*0b10*/  @!P2 LDS R4, [UR20+0x8] ;  /* 0x00000814ff04a984 */ /* 0x01ee640008000800 */
[----:B-1----:R-:W-:-:S05]  /*0b20*/  @!P2 LOP3.LUT R4, R4, 0x8000, RZ, 0xb8, !PT ;  /* 0x000080000404a812 */ /* 0x002fca00078eb8ff */
[----:B------:R3:W-:Y:S02]  /*0b30*/  @!P2 STS [UR20+0x8], R4 ;  /* 0x00000804ff00a988 */ /* 0x0007e40008000814 */
.L_x_27:
[----:B------:R-:W-:Y:S05]  /*0b40*/  BSYNC B2 ;  /* 0x0000000000027941 */ /* 0x000fea0003800000 */
.L_x_22:
[----:B------:R-:W-:Y:S05]  /*0b50*/  WARPSYNC.ALL ;  /* 0x0000000000007948 */ /* 0x000fea0003800000 */
[----:B------:R-:W-:-:S04]  /*0b60*/  UIADD3 UR31, UR5, 0x80, URZ ;  /* 0x00000080051f7890 */ /* 0x000fc8000fffe03f */
[----:B------:R-:W-:-:S04]  /*0b70*/  UIADD3 UR30, UP0, UR31, UR32, URZ ;  /* 0x000000201f1e7290 */ /* 0x000fc8000ff1e03f */
[----:B------:R-:W-:Y:S01]  /*0b80*/  ULEA.HI.X.SX32 UR31, UR31, UR33, 0x1, UP0 ;  /* 0x000000211f1f7291 */ /* 0x000fe200080f0e3f */
[----:B------:R-:W-:Y:S11]  /*0b90*/  @P0 BRA `(.L_x_28) ;  /* 0x0000000000280947 */ /* 0x000ff60003800000 */
[----:B-123--:R-:W1:Y:S01]  /*0ba0*/  S2R R4, SR_LANEID ;  /* 0x0000000000047919 */ /* 0x00ee620000000000 */
[----:B------:R-:W-:Y:S05]  /*0bb0*/  WARPSYNC.ALL ;  /* 0x0000000000007948 */ /* 0x000fea0003800000 */
[----:B-1----:R-:W-:-:S05]  /*0bc0*/  IMAD.SHL.U32 R8, R4, 0x4, RZ ;  /* 0x0000000404087824 */ /* 0x002fca00078e00ff */
[----:B------:R-:W1:Y:S01]  /*0bd0*/  LDS R7, [R8+UR20] ;  /* 0x0000001408077984 */ /* 0x000e620008000800 */
[----:B------:R-:W-:-:S05]  /*0be0*/  IADD3 R4, P1, R8, UR30, RZ ;  /* 0x0000001e08047c10 */ /* 0x000fca000ff3e0ff */
[----:B------:R-:W-:-:S05]  /*0bf0*/  IMAD.X R5, RZ, RZ, UR31, P1 ;  /* 0x0000001fff057e24 */ /* 0x000fca00088e06ff */
[----:B-1----:R4:W2:Y:S01]  /*0c00*/  ATOMG.E.EXCH.STRONG.GPU PT, RZ, [R4], R7 ;  /* 0x0000000704ff73a8 */ /* 0x0028a200041ee100 */
[----:B------:R-:W-:-:S04]  /*0c10*/  DEPBAR {5,4,3,2,1,0} ;  /* 0x0000003f0000791a */ /* 0x000fc80000000000 */
[----:B------:R4:W-:Y:S01]  /*0c20*/  UTMACCTL.IV [UR30] ;  /* 0x000000001e0079b9 */ /* 0x0009e20008000000 */
[----:B------:R-:W-:Y:S01]  /*0c30*/  NOP ;  /* 0x0000000000007918 */ /* 0x000fe20000000000 */
.L_x_28:
[----:B------:R-:W-:Y:S05]  /*0c40*/  @P0 BRA `(.L_x_29) ;  /* 0x00000000000c0947 */ /* 0x000fea0003800000 */
[----:B------:R0:W-:Y:S01]  /*0c50*/  UTMACMDFLUSH ;  /* 0x00000000000079b7 */ /* 0x0001e20000000000 */
[----:B------:R-:W-:Y:S05]  /*0c60*/  @P0 BRA `(.L_x_29) ;  /* 0x0000000000040947 */ /* 0x000fea0003800000 */
[----:B------:R-:W-:-:S04]  /*0c70*/  DEPBAR.LE SB0, 0x0 ;  /* 0x000080000000791a */ /* 0x000fc80000000000 */
.L_x_29:
[----:B------:R-:W-:Y:S05]  /*0c80*/  WARPSYNC.ALL ;  /* 0x0000000000007948 */ /* 0x000fea0003800000 */
[----:B--2---:R-:W-:Y:S06]  /*0c90*/  BAR.SYNC.DEFER_BLOCKING 0x0 ;  /* 0x0000000000007b1d */ /* 0x004fec0000010000 */
[----:B------:R-:W-:Y:S02]  /*0ca0*/  BSSY B2, `(.L_x_30) ;  /* 0x000000b000027945 */ /* 0x000fe40003800000 */
[----:B------:R-:W-:Y:S06]  /*0cb0*/  BAR.SYNC.DEFER_BLOCKING 0x0 ;  /* 0x0000000000007b1d */ /* 0x000fec0000010000 */
[----:B------:R2:W-:Y:S01]  /*0cc0*/  @!P0 STS [R11], RZ ;  /* 0x000000ff0b008388 */ /* 0x0005e20000000800 */
[----:B------:R-:W-:Y:S01]  /*0cd0*/  NOP ;  /* 0x0000000000007918 */ /* 0x000fe20000000000 */
[----:B------:R-:W-:Y:S05]  /*0ce0*/  @P2 BRA `(.L_x_31) ;  /* 0x0000000000182947 */ /* 0x000fea0003800000 */
[----:B-1-34-:R-:W1:Y:S01]  /*0cf0*/  LDS R4, [UR20+0x8] ;  /* 0x00000814ff047984 */ /* 0x01ae620008000800 */
[----:B------:R-:W3:Y:S01]  /*0d00*/  LDC.64 R8, c[0x0][0x220] ;  /* 0x00008800ff087b82 */ /* 0x000ee20000000a00 */
[----:B------:R-:W-:Y:S02]  /*0d10*/  IMAD.MOV.U32 R5, RZ, RZ, 0x70 ;  /* 0x00000070ff057424 */ /* 0x000fe400078e00ff */
[----:B---3--:R3:W-:Y:S03]  /*0d20*/  STS.64 [UR20], R8 ;  /* 0x00000008ff007988 */ /* 0x0087e60008000a14 */
[----:B-1----:R-:W-:-:S05]  /*0d30*/  LOP3.LUT R4, R4, 0x10, R5, 0xd8, !PT ;  /* 0x0000001004047812 */ /* 0x002fca00078ed805 */
[----:B------:R3:W-:Y:S02]  /*0d40*/  STS [UR20+0x8], R4 ;  /* 0x00000804ff007988 */ /* 0x0007e40008000814 */
.L_x_31:
[----:B----4-:R-:W-:Y:S05]  /*0d50*/  BSYNC B2 ;  /* 0x0000000000027941 */ /* 0x010fea0003800000 */
.L_x_30:
[----:B------:R-:W-:Y:S04]  /*0d60*/  BSSY B3, `(.L_x_32) ;  /* 0x0000011000037945 */ /* 0x000fe80003800000 */
[----:B------:R-:W-:Y:S04]  /*0d70*/  BSSY B2, `(.L_x_33) ;  /* 0x000000e000027945 */ /* 0x000fe80003800000 */
[----:B------:R-:W-:Y:S05]  /*0d80*/  @P2 BRA `(.L_x_34) ;  /* 0x0000000000242947 */ /* 0x000fea0003800000 */
[----:B-1-3--:R-:W1:Y:S01]  /*0d90*/  LDS R4, [UR20+0x34] ;  /* 0x00003414ff047984 */ /* 0x00ae620008000800 */
[----:B------:R-:W-:-:S05]  /*0da0*/  IMAD.MOV.U32 R5, RZ, RZ, 0x3f000000 ;  /* 0x3f000000ff057424 */ /* 0x000fca00078e00ff */
[----:B-1----:R-:W-:-:S05]  /*0db0*/  LOP3.LUT R4, R4, 0xff000000, R5, 0xb8, !PT ;  /* 0xff00000004047812 */ /* 0x002fca00078eb805 */
[----:B------:R1:W-:Y:S01]  /*0dc0*/  STS [UR20+0x34], R4 ;  /* 0x00003404ff007988 */ /* 0x0003e20008000814 */
[----:B------:R-:W-:Y:S05]  /*0dd0*/  @P2 BRA `(.L_x_35) ;  /* 0x00000000001c2947 */ /* 0x000fea0003800000 */
[----:B-1----:R-:W1:Y:S01]  /*0de0*/  LDS R4, [UR20+0x38] ;  /* 0x00003814ff047984 */ /* 0x002e620008000800 */
[----:B------:R-:W-:-:S05]  /*0df0*/  IMAD.MOV.U32 R5, RZ, RZ, 0xff ;  /* 0x000000ffff057424 */ /* 0x000fca00078e00ff */
[----:B-1----:R-:W-:-:S05]  /*0e00*/  LOP3.LUT R4, R4, 0xff, R5, 0xb8, !PT ;  /* 0x000000ff04047812 */ /* 0x002fca00078eb805 */
[----:B------:R4:W-:Y:S02]  /*0e10*/  STS [UR20+0x38], R4 ;  /* 0x00003804ff007988 */ /* 0x0009e40008000814 */
.L_x_34:
[----:B------:R-:W-:Y:S05]  /*0e20*/  @P2 BREAK B2 ;  /* 0x0000000000022942 */ /* 0x000fea0003800000 */
[----:B------:R-:W-:Y:S05]  /*0e30*/  @P2 BRA `(.L_x_36) ;  /* 0x00000000000c2947 */ /* 0x000fea0003800000 */
[----:B------:R1:W-:Y:S02]  /*0e40*/  STS [UR20+0x20], R6 ;  /* 0x00002006ff007988 */ /* 0x0003e40008000814 */
.L_x_35:
[----:B------:R-:W-:Y:S05]  /*0e50*/  BSYNC B2 ;  /* 0x0000000000027941 */ /* 0x000fea0003800000 */
.L_x_33:
[----:B------:R1:W-:Y:S02]  /*0e60*/  @!P2 STS [UR20+0x24], R3 ;  /* 0x00002403ff00a988 */ /* 0x0003e40008000814 */
.L_x_36:
[----:B------:R-:W-:Y:S05]  /*0e70*/  BSYNC B3 ;  /* 0x0000000000037941 */ /* 0x000fea0003800000 */
.L_x_32:
[----:B------:R-:W-:Y:S05]  /*0e80*/  WARPSYNC.ALL ;  /* 0x0000000000007948 */ /* 0x000fea0003800000 */
[----:B------:R-:W-:Y:S04]  /*0e90*/  BSSY B3, `(.L_x_37) ;  /* 0x000000e000037945 */ /* 0x000fe80003800000 */
[----:B------:R-:W-:Y:S05]  /*0ea0*/  @P2 BRA `(.L_x_38) ;  /* 0x0000000000302947 */ /* 0x000fea0003800000 */
[----:B-1-34-:R-:W1:Y:S01]  /*0eb0*/  LDS R4, [UR20+0x34] ;  /* 0x00003414ff047984 */ /* 0x01ae620008000800 */
[----:B------:R-:W3:Y:S03]  /*0ec0*/  LDC.64 R8, c[0x0][0x248] ;  /* 0x00009200ff087b82 */ /* 0x000ee60000000a00 */
[----:B------:R-:W4:Y:S01]  /*0ed0*/  LDS R3, [UR20+0x1c] ;  /* 0x00001c14ff037984 */ /* 0x000f220008000800 */
[C---:B---3--:R-:W-:Y:S01]  /*0ee0*/  SHF.L.U64.HI R6, R8.reuse, 0x1, R9 ;  /* 0x0000000108067819 */ /* 0x048fe20000010209 */
[----:B------:R-:W-:-:S03]  /*0ef0*/  IMAD.SHL.U32 R5, R8, 0x2, RZ ;  /* 0x0000000208057824 */ /* 0x000fc600078e00ff */
[--C-:B------:R-:W-:Y:S02]  /*0f00*/  SHF.R.U32.HI R8, RZ, 0x4, R6.reuse ;  /* 0x00000004ff087819 */ /* 0x100fe40000011606 */
[----:B------:R-:W-:-:S05]  /*0f10*/  SHF.R.U64 R5, R5, 0x4, R6 ;  /* 0x0000000405057819 */ /* 0x000fca0000001206 */
[----:B------:R3:W-:Y:S01]  /*0f20*/  STS [UR20+0xc], R5 ;  /* 0x00000c05ff007988 */ /* 0x0007e20008000814 */
[----:B-1----:R-:W-:Y:S02]  /*0f30*/  LOP3.LUT R4, R4, 0x7, RZ, 0xb8, !PT ;  /* 0x0000000704047812 */ /* 0x002fe400078eb8ff */
[----:B----4-:R-:W-:-:S03]  /*0f40*/  LOP3.LUT R3, R3, 0xf, R8, 0xb8, !PT ;  /* 0x0000000f03037812 */ /* 0x010fc600078eb808 */
[----:B------:R3:W-:Y:S04]  /*0f50*/  STS [UR20+0x34], R4 ;  /* 0x00003404ff007988 */ /* 0x0007e80008000814 */
[----:B------:R3:W-:Y:S02]  /*0f60*/  STS [UR20+0x1c], R3 ;  /* 0x00001c03ff007988 */ /* 0x0007e40008000814 */
.L_x_38:
[----:B------:R-:W-:Y:S05]  /*0f70*/  BSYNC B3 ;  /* 0x0000000000037941 */ /* 0x000fea0003800000 */
.L_x_37:
[----:B------:R-:W-:Y:S04]  /*0f80*/  BSSY B3, `(.L_x_39) ;  /* 0x000001a000037945 */ /* 0x000fe80003800000 */
[----:B------:R-:W-:Y:S04]  /*0f90*/  BSSY B4, `(.L_x_40) ;  /* 0x0000015000047945 */ /* 0x000fe80003800000 */
[----:B------:R-:W-:Y:S05]  /*0fa0*/  @P2 BRA `(.L_x_41) ;  /* 0x0000000000202947 */ /* 0x000fea0003800000 */
[----:B-1-3--:R-:W1:Y:S02]  /*0fb0*/  LDS R3, [UR20+0x34] ;  /* 0x00003414ff037984 */ /* 0x00ae640008000800 */
[----:B-1----:R-:W-:-:S05]  /*0fc0*/  LOP3.LUT R3, R3, 0x38, RZ, 0xb8, !PT ;  /* 0x0000003803037812 */ /* 0x002fca00078eb8ff */
[----:B------:R1:W-:Y:S01]  /*0fd0*/  STS [UR20+0x34], R3 ;  /* 0x00003403ff007988 */ /* 0x0003e20008000814 */
[----:B------:R-:W-:Y:S05]  /*0fe0*/  @P2 BRA `(.L_x_42) ;  /* 0x0000000000202947 */ /* 0x000fea0003800000 */
[----:B-1----:R-:W1:Y:S01]  /*0ff0*/  LDS R3, [UR20+0x8] ;  /* 0x00000814ff037984 */ /* 0x002e620008000800 */
[----:B----4-:R-:W-:-:S05]  /*1000*/  IMAD.MOV.U32 R4, RZ, RZ, 0x780 ;  /* 0x00000780ff047424 */ /* 0x010fca00078e00ff */
[----:B-1----:R-:W-:-:S05]  /*1010*/  LOP3.LUT R3, R3, 0x300, R4, 0xd8, !PT ;  /* 0x0000030003037812 */ /* 0x002fca00078ed804 */
[----:B------:R1:W-:Y:S02]  /*1020*/  STS [UR20+0x8], R3 ;  /* 0x00000803ff007988 */ /* 0x0003e40008000814 */
.L_x_41:
[----:B------:R-:W-:Y:S05]  /*1030*/  @P2 BRA `(.L_x_43) ;  /* 0x0000000000282947 */ /* 0x000fea0003800000 */
[----:B-1-3--:R-:W1:Y:S02]  /*1040*/  LDS R3, [UR20+0x8] ;  /* 0x00000814ff037984 */ /* 0x00ae640008000800 */
[----:B-1----:R-:W-:-:S05]  /*1050*/  LOP3.LUT R3, R3, 0x1800, RZ, 0xb8, !PT ;  /* 0x0000180003037812 */ /* 0x002fca00078eb8ff */
[----:B------:R3:W-:Y:S02]  /*1060*/  STS [UR20+0x8], R3 ;  /* 0x00000803ff007988 */ /* 0x0007e40008000814 */
.L_x_42:
[----:B------:R-:W-:Y:S05]  /*1070*/  @P2 BREAK B4 ;  /* 0x0000000000042942 */ /* 0x000fea0003800000 */
[----:B------:R-:W-:Y:S05]  /*1080*/  @P2 BRA `(.L_x_44) ;  /* 0x0000000000242947 */ /* 0x000fea0003800000 */
[----:B-1-3--:R-:W1:Y:S01]  /*1090*/  LDS R3, [UR20+0x8] ;  /* 0x00000814ff037984 */ /* 0x00ae620008000800 */
[----:B----4-:R-:W-:-:S05]  /*10a0*/  IMAD.MOV.U32 R4, RZ, RZ, 0x6000 ;  /* 0x00006000ff047424 */ /* 0x010fca00078e00ff */
[----:B-1----:R-:W-:-:S04]  /*10b0*/  LOP3.LUT R3, R3, 0x6000, R4, 0xd8, !PT ;  /* 0x0000600003037812 */ /* 0x002fc800078ed804 */
[----:B------:R-:W-:-:S05]  /*10c0*/  LOP3.LUT R3, R3, 0x400000, RZ, 0xb8, !PT ;  /* 0x0040000003037812 */ /* 0x000fca00078eb8ff */
[----:B------:R1:W-:Y:S02]  /*10d0*/  STS [UR20+0x8], R3 ;  /* 0x00000803ff007988 */ /* 0x0003e40008000814 */
.L_x_43:
[----:B------:R-:W-:Y:S05]  /*10e0*/  BSYNC B4 ;  /* 0x0000000000047941 */ /* 0x000fea0003800000 */
.L_x_40:
[----:B-1-3--:R-:W1:Y:S02]  /*10f0*/  @!P2 LDS R3, [UR20+0x8] ;  /* 0x00000814ff03a984 */ /* 0x00ae640008000800 */
[----:B-1----:R-:W-:-:S05]  /*1100*/  @!P2 LOP3.LUT R3, R3, 0x8000, RZ, 0xb8, !PT ;  /* 0x000080000303a812 */ /* 0x002fca00078eb8ff */
[----:B------:R1:W-:Y:S02]  /*1110*/  @!P2 STS [UR20+0x8], R3 ;  /* 0x00000803ff00a988 */ /* 0x0003e40008000814 */
.L_x_44:
[----:B------:R-:W-:Y:S05]  /*1120*/  BSYNC B3 ;  /* 0x0000000000037941 */ /* 0x000fea0003800000 */
.L_x_39:
[----:B------:R-:W-:Y:S05]  /*1130*/  WARPSYNC.ALL ;  /* 0x0000000000007948 */ /* 0x000fea0003800000 */
[----:B------:R-:W-:Y:S01]  /*1140*/  UIADD3 UR5, UR5, 0x100, URZ ;  /* 0x0000010005057890 */ /* 0x000fe2000fffe03f */
[----:B------:R-:W-:Y:S02]  /*1150*/  ISETP.GE.AND P1, PT, R10, 0x1, PT ;  /* 0x000000010a00780c */ /* 0x000fe40003f26270 */
[----:B------:R-:W-:Y:S02]  /*1160*/  CS2R R56, SRZ ;  /* 0x0000000000387805 */ /* 0x000fe4000001ff00 */
[----:B------:R-:W-:Y:S01]  /*1170*/  CS2R R58, SRZ ;  /* 0x00000000003a7805 */ /* 0x000fe2000001ff00 */
[----:B------:R-:W-:Y:S01]  /*1180*/  UIADD3 UR32, UP0, UR5, UR32, URZ ;  /* 0x0000002005207290 */ /* 0x000fe2000ff1e03f */
[----:B------:R-:W-:-:S02]  /*1190*/  CS2R R60, SRZ ;  /* 0x00000000003c7805 */ /* 0x000fc4000001ff00 */
[----:B------:R-:W-:Y:S02]  /*11a0*/  CS2R R62, SRZ ;  /* 0x00000000003e7805 */ /* 0x000fe4000001ff00 */
[----:B------:R-:W-:Y:S01]  /*11b0*/  CS2R R64, SRZ ;  /* 0x0000000000407805 */ /* 0x000fe2000001ff00 */
[----:B------:R-:W-:Y:S01]  /*11c0*/  ULEA.HI.X.SX32 UR33, UR5, UR33, 0x1, UP0 ;  /* 0x0000002105217291 */ /* 0x000fe200080f0e3f */
[----:B------:R-:W-:Y:S02]  /*11d0*/  CS2R R66, SRZ ;  /* 0x0000000000427805 */ /* 0x000fe4000001ff00 */
[----:B------:R-:W-:Y:S02]  /*11e0*/  CS2R R68, SRZ ;  /* 0x0000000000447805 */ /* 0x000fe4000001ff00 */
[----:B------:R-:W-:Y:S02]  /*11f0*/  CS2R R70, SRZ ;  /* 0x0000000000467805 */ /* 0x000fe4000001ff00 */
[----:B------:R-:W-:-:S02]  /*1200*/  CS2R R72, SRZ ;  /* 0x0000000000487805 */ /* 0x000fc4000001ff00 */
[----:B------:R-:W-:Y:S02]  /*1210*/  CS2R R74, SRZ ;  /* 0x00000000004a7805 */ /* 0x000fe4000001ff00 */
[----:B------:R-:W-:Y:S02]  /*1220*/  CS2R R76, SRZ ;  /* 0x00000000004c7805 */ /* 0x000fe4000001ff00 */
        /* <DEDUP_REMOVED lines=9> */
[----:B------:R-:W-:Y:S01]  /*12c0*/  CS2R R32, SRZ ;  /* 0x0000000000207805 */ /* 0x000fe2000001ff00 */
[----:B------:R-:W-:Y:S01]  /*12d0*/  IMAD.MOV.U32 R34, RZ, RZ, RZ ;  /* 0x000000ffff227224 */ /* 0x000fe200078e00ff */
[----:B------:R-:W-:Y:S06]  /*12e0*/  @P0 BRA `(.L_x_45) ;  /* 0x0000000000280947 */ /* 0x000fec0003800000 */
[----:B-1-3--:R-:W1:Y:S01]  /*12f0*/  S2R R3, SR_LANEID ;  /* 0x0000000000037919 */ /* 0x00ae620000000000 */
[----:B------:R-:W-:Y:S05]  /*1300*/  WARPSYNC.ALL ;  /* 0x0000000000007948 */ /* 0x000fea0003800000 */
[----:B-1----:R-:W-:-:S05]  /*1310*/  IMAD.SHL.U32 R6, R3, 0x4, RZ ;  /* 0x0000000403067824 */ /* 0x002fca00078e00ff */
[----:B------:R-:W1:Y:S01]  /*1320*/  LDS R3, [R6+UR20] ;  /* 0x0000001406037984 */ /* 0x000e620008000800 */
[----:B----4-:R-:W-:-:S05]  /*1330*/  IADD3 R4, P3, R6, UR32, RZ ;  /* 0x0000002006047c10 */ /* 0x010fca000ff7e0ff */
[----:B------:R-:W-:-:S05]  /*1340*/  IMAD.X R5, RZ, RZ, UR33, P3 ;  /* 0x00000021ff057e24 */ /* 0x000fca00098e06ff */
[----:B-1----:R1:W3:Y:S01]  /*1350*/  ATOMG.E.EXCH.STRONG.GPU PT, RZ, [R4], R3 ;  /* 0x0000000304ff73a8 */ /* 0x0022e200041ee100 */
[----:B------:R-:W-:-:S04]  /*1360*/  DEPBAR {5,4,3,2,1,0} ;  /* 0x0000003f0000791a */ /* 0x000fc80000000000 */
[----:B------:R1:W-:Y:S01]  /*1370*/  UTMACCTL.IV [UR32] ;  /* 0x00000000200079b9 */ /* 0x0003e20008000000 */
[----:B------:R-:W-:Y:S01]  /*1380*/  NOP ;  /* 0x0000000000007918 */ /* 0x000fe20000000000 */
.L_x_45:
[----:B------:R-:W-:Y:S05]  /*1390*/  @P0 BRA `(.L_x_46) ;  /* 0x00000000000c0947 */ /* 0x000fea0003800000 */
[----:B------:R0:W-:Y:S01]  /*13a0*/  UTMACMDFLUSH ;  /* 0x00000000000079b7 */ /* 0x0001e20000000000 */
[----:B------:R-:W-:Y:S05]  /*13b0*/  @P0 BRA `(.L_x_46) ;  /* 0x0000000000040947 */ /* 0x000fea0003800000 */
[----:B------:R-:W-:-:S04]  /*13c0*/  DEPBAR.LE SB0, 0x0 ;  /* 0x000080000000791a */ /* 0x000fc80000000000 */
.L_x_46:
[----:B------:R-:W-:Y:S05]  /*13d0*/  WARPSYNC.ALL ;  /* 0x0000000000007948 */ /* 0x000fea0003800000 */
[----:B---3--:R-:W-:Y:S01]  /*13e0*/  BAR.SYNC.DEFER_BLOCKING 0x0 ;  /* 0x0000000000007b1d */ /* 0x008fe20000010000 */
[----:B------:R-:W-:Y:S01]  /*13f0*/  USHF.L.U32 UR15, UR34, 0x8, URZ ;  /* 0x00000008220f7899 */ /* 0x000fe2000800063f */
[----:B------:R-:W-:Y:S01]  /*1400*/  IMAD.MOV.U32 R35, RZ, RZ, RZ ;  /* 0x000000ffff237224 */ /* 0x000fe200078e00ff */
[----:B------:R-:W-:Y:S02]  /*1410*/  CS2R R36, SRZ ;  /* 0x0000000000247805 */ /* 0x000fe4000001ff00 */
[----:B------:R-:W-:-:S02]  /*1420*/  CS2R R38, SRZ ;  /* 0x0000000000267805 */ /* 0x000fc4000001ff00 */
[----:B------:R-:W-:Y:S01]  /*1430*/  CS2R R40, SRZ ;  /* 0x0000000000287805 */ /* 0x000fe2000001ff00 */
[----:B------:R-:W-:Y:S01]  /*1440*/  VOTEU.ALL UP0, P2 ;  /* 0x00000000003f7886 */ /* 0x000fe20001000000 */
[----:B------:R-:W-:Y:S01]  /*1450*/  UMOV UR6, 0x1 ;  /* 0x0000000100067882 */ /* 0x000fe20000000000 */
[----:B------:R-:W-:Y:S01]  /*1460*/  VOTEU.ALL UP1, P2 ;  /* 0x00000000003f7886 */ /* 0x000fe20001020000 */
[----:B------:R-:W-:Y:S01]  /*1470*/  VOTEU.ALL UP2, P2 ;  /* 0x00000000003f7886 */ /* 0x000fe20001040000 */
[----:B------:R-:W-:Y:S01]  /*1480*/  VOTEU.ALL UP3, P2 ;  /* 0x00000000003f7886 */ /* 0x000fe20001060000 */
[----:B------:R-:W-:-:S04]  /*1490*/  @!UP0 UIADD3 UR8, -UR6, 0x100000, URZ ;  /* 0x0010000006088890 */ /* 0x000fc8000fffe13f */
[----:B------:R-:W-:Y:S02]  /*14a0*/  @!UP0 USHF.L.U32 UR9, UR8, 0xb, URZ ;  /* 0x0000000b08098899 */ /* 0x000fe4000800063f */
[----:B------:R-:W-:Y:S01]  /*14b0*/  @!UP0 USHF.L.U32 UR8, UR8, 0x1, URZ ;  /* 0x0000000108088899 */ /* 0x000fe2000800063f */
[----:B------:R-:W-:Y:S01]  /*14c0*/  CS2R R42, SRZ ;  /* 0x00000000002a7805 */ /* 0x000fe2000001ff00 */
        /* <DEDUP_REMOVED lines=12> */
[----:B------:R-:W-:Y:S01]  /*1590*/  VOTEU.ALL UP0, P2 ;  /* 0x00000000003f7886 */ /* 0x000fe20001000000 */
[----:B------:R-:W-:Y:S02]  /*15a0*/  CS2R R50, SRZ ;  /* 0x0000000000327805 */ /* 0x000fe4000001ff00 */
[----:B------:R-:W-:Y:S02]  /*15b0*/  CS2R R52, SRZ ;  /* 0x0000000000347805 */ /* 0x000fe4000001ff00 */
[----:B------:R-:W-:Y:S01]  /*15c0*/  CS2R R54, SRZ ;  /* 0x0000000000367805 */ /* 0x000fe2000001ff00 */
[----:B------:R-:W3:Y:S02]  /*15d0*/  FENCE.VIEW.ASYNC.S ;  /* 0x00000000000073c6 */ /* 0x000ee40000000000 */
[----:B---3--:R-:W3:Y:S02]  /*15e0*/  @!UP0 SYNCS.EXCH.64 URZ, [UR20+0x28000], UR8 ;  /* 0x02800008143f85b2 */ /* 0x008ee40008000100 */
[----:B---3--:R-:W-:Y:S06]  /*15f0*/  BAR.SYNC.DEFER_BLOCKING 0x0 ;  /* 0x0000000000007b1d */ /* 0x008fec0000010000 */
[----:B------:R3:W4:Y:S02]  /*1600*/  @!UP1 SYNCS.EXCH.64 URZ, [UR20+0x28008], UR10 ;  /* 0x0280080a143f95b2 */ /* 0x0007240008000100 */
[----:B----4-:R-:W-:Y:S01]  /*1610*/  BAR.SYNC.DEFER_BLOCKING 0x0 ;  /* 0x0000000000007b1d */ /* 0x010fe20000010000 */
[----:B---3--:R-:W-:-:S05]  /*1620*/  USHF.L.U32 UR10, UR23, 0x6, URZ ;  /* 0x00000006170a7899 */ /* 0x008fca000800063f */
[----:B------:R3:W4:Y:S02]  /*1630*/  @!UP2 SYNCS.EXCH.64 URZ, [UR20+0x28010], UR12 ;  /* 0x0280100c143fa5b2 */ /* 0x0007240008000100 */
[----:B----4-:R-:W-:Y:S06]  /*1640*/  BAR.SYNC.DEFER_BLOCKING 0x0 ;  /* 0x0000000000007b1d */ /* 0x010fec0000010000 */
[----:B------:R3:W4:Y:S01]  /*1650*/  @!UP3 SYNCS.EXCH.64 URZ, [UR20+0x28018], UR6 ;  /* 0x02801806143fb5b2 */ /* 0x0007220008000100 */
[----:B------:R-:W-:Y:S05]  /*1660*/  @!P1 BRA `(.L_x_47) ;  /* 0x0000000400c09947 */ /* 0x000fea0003800000 */
[----:B-1----:R-:W-:Y:S02]  /*1670*/  SHF.R.U32.HI R3, RZ, 0x5, R0 ;  /* 0x00000005ff037819 */ /* 0x002fe40000011600 */
[----:B------:R-:W-:Y:S02]  /*1680*/  CS2R R56, SRZ ;  /* 0x0000000000387805 */ /* 0x000fe4000001ff00 */
[----:B------:R-:W-:Y:S02]  /*1690*/  CS2R R58, SRZ ;  /* 0x00000000003a7805 */ /* 0x000fe4000001ff00 */
[----:B------:R-:W-:Y:S02]  /*16a0*/  CS2R R60, SRZ ;  /* 0x00000000003c7805 */ /* 0x000fe4000001ff00 */
[----:B------:R-:W-:Y:S02]  /*16b0*/  R2UR UR21, R3 ;  /* 0x00000000031572ca */ /* 0x000fe400000e0000 */
        /* <DEDUP_REMOVED lines=28> */
[----:B------:R-:W-:Y:S01]  /*1880*/  CS2R R54, SRZ ;  /* 0x0000000000367805 */ /* 0x000fe2000001ff00 */
[----:B------:R-:W-:Y:S01]  /*1890*/  UMOV UR5, URZ ;  /* 0x0000003f00057c82 */ /* 0x000fe20008000000 */
[----:B------:R-:W-:-:S05]  /*18a0*/  UMOV UR14, URZ ;  /* 0x0000003f000e7c82 */ /* 0x000fca0008000000 */
.L_x_49:
[----:B----4-:R-:W-:Y:S01]  /*18b0*/  BAR.SYNC.DEFER_BLOCKING 0x0 ;  /* 0x0000000000007b1d */ /* 0x010fe20000010000 */
[----:B------:R-:W-:Y:S01]  /*18c0*/  ULEA UR18, UR5, UR20, 0x3 ;  /* 0x0000001405127291 */ /* 0x000fe2000f8e183f */
[----:B------:R-:W-:Y:S01]  /*18d0*/  @!P2 IMAD.MOV.U32 R3, RZ, RZ, 0xa000 ;  /* 0x0000a000ff03a424 */ /* 0x000fe200078e00ff */
[----:B------:R-:W-:Y:S01]  /*18e0*/  ELECT P0, URZ, PT ;  /* 0x00000000003f782f */ /* 0x000fe20003800000 */
[----:B---3--:R-:W-:-:S03]  /*18f0*/  ULEA UR12, UR5, UR20, 0xf ;  /* 0x00000014050c7291 */ /* 0x008fc6000f8e783f */
[----:B------:R-:W-:Y:S02]  /*1900*/  ISETP.LT.U32.AND P0, PT, R2, 0x20, P0 ;  /* 0x000000200200780c */ /* 0x000fe40000701070 */
[----:B------:R-:W-:Y:S01]  /*1910*/  ELECT P1, URZ, PT ;  /* 0x00000000003f782f */ /* 0x000fe20003820000 */
[----:B------:R-:W-:-:S03]  /*1920*/  ULEA UR8, UR5, UR20, 0xd ;  /* 0x0000001405087291 */ /* 0x000fc6000f8e683f */
[----:B------:R-:W-:Y:S01]  /*1930*/  ISETP.LT.U32.AND P1, PT, R2, 0x20, P1 ;  /* 0x000000200200780c */ /* 0x000fe20000f21070 */
[----:B------:R-:W-:Y:S01]  /*1940*/  UMOV UR11, UR14 ;  /* 0x0000000e000b7c82 */ /* 0x000fe20008000000 */
[----:B------:R-:W-:-:S05]  /*1950*/  UIADD3 UR8, UR8, 0x20000, URZ ;  /* 0x0002000008087890 */ /* 0x000fca000fffe03f */
[----:B------:R-:W-:Y:S01]  /*1960*/  VOTEU.ANY UP0, P0 ;  /* 0x00000000003f7886 */ /* 0x000fe20000000100 */
[----:B------:R-:W-:Y:S01]  /*1970*/  VOTEU.ANY UP2, P0 ;  /* 0x00000000003f7886 */ /* 0x000fe20000040100 */
[----:B------:R1:W-:Y:S01]  /*1980*/  @!P2 SYNCS.ARRIVE.TRANS64 RZ, [UR18+0x28000], R3 ;  /* 0x02800003ffffa9a7 */ /* 0x0003e20008000012 */
[----:B------:R3:W-:Y:S06]  /*1990*/  MEMBAR.ALL.CTA ;  /* 0x0000000000007992 */ /* 0x0007ec0000008000 */
[----:B---3--:R-:W3:Y:S01]  /*19a0*/  FENCE.VIEW.ASYNC.S ;  /* 0x00000000000073c6 */ /* 0x008ee20000000000 */
[----:B------:R-:W-:Y:S01]  /*19b0*/  @UP0 UIADD3 UR13, UR18, 0x28000, URZ ;  /* 0x00028000120d0890 */ /* 0x000fe2000fffe03f */
[----:B------:R-:W-:Y:S01]  /*19c0*/  @UP0 UMOV UR6, UR28 ;  /* 0x0000001c00060c82 */ /* 0x000fe20008000000 */
[----:B------:R-:W-:Y:S01]  /*19d0*/  @UP0 UMOV UR7, UR29 ;  /* 0x0000001d00070c82 */ /* 0x000fe20008000000 */
[----:B---3--:R-:W-:Y:S01]  /*19e0*/  VOTEU.ANY UP1, P1 ;  /* 0x00000000003f7886 */ /* 0x008fe20000820100 */
[----:B------:R-:W-:Y:S01]  /*19f0*/  VOTEU.ANY UP3, P1 ;  /* 0x00000000003f7886 */ /* 0x000fe20000860100 */
[----:B-1----:R-:W-:-:S03]  /*1a00*/  IMAD.U32 R3, RZ, RZ, UR4 ;  /* 0x00000004ff037e24 */ /* 0x002fc6000f8e00ff */
[----:B------:R-:W-:Y:S01]  /*1a10*/  @UP1 UIADD3 UR9, UR18, 0x28000, URZ ;  /* 0x0002800012091890 */ /* 0x000fe2000fffe03f */
[----:B------:R-:W-:Y:S01]  /*1a20*/  @UP1 UMOV UR16, UR30 ;  /* 0x0000001e00101c82 */ /* 0x000fe20008000000 */
[----:B------:R-:W-:Y:S01]  /*1a30*/  @UP1 UMOV UR17, UR31 ;  /* 0x0000001f00111c82 */ /* 0x000fe20008000000 */
[----:B------:R-:W-:Y:S01]  /*1a40*/  SHF.L.U32 R3, R3, 0x1f, RZ ;  /* 0x0000001f03037819 */ /* 0x000fe200000006ff */
[----:B------:R-:W-:Y:S06]  /*1a50*/  BAR.SYNC.DEFER_BLOCKING 0x0 ;  /* 0x0000000000007b1d */ /* 0x000fec0000010000 */
[----:B------:R1:W-:Y:S02]  /*1a60*/  @UP2 UTMALDG.2D [UR12], [UR6] ;  /* 0x0000000c060025b4 */ /* 0x0003e40008008000 */
[----:B------:R-:W-:Y:S06]  /*1a70*/  BAR.SYNC.DEFER_BLOCKING 0x0 ;  /* 0x0000000000007b1d */ /* 0x000fec0000010000 */
[----:B------:R1:W-:Y:S02]  /*1a80*/  @UP3 UTMALDG.2D [UR8], [UR16] ;  /* 0x00000008100035b4 */ /* 0x0003e40008008000 */
[----:B------:R-:W-:Y:S06]  /*1a90*/  BAR.SYNC.DEFER_BLOCKING 0x0 ;  /* 0x0000000000007b1d */ /* 0x000fec0000010000 */
[----:B------:R-:W3:Y:S02]  /*1aa0*/  SYNCS.PHASECHK.TRANS64.TRYWAIT P0, [UR18+0x28000], R3 ;  /* 0x02800003ff0075a7 */ /* 0x000ee40008000152 */
[----:B-1-3--:R-:W-:Y:S05]  /*1ab0*/  @!P0 BRA `(.L_x_48) ;  /* 0x0000000400e88947 */ /* 0x00afea0003800000 */
.L_x_50:
[----:B------:R-:W-:Y:S01]  /*1ac0*/  USHF.L.U32 UR6, UR21, 0x7, URZ ;  /* 0x0000000715067899 */ /* 0x000fe2000800063f */
[----:B------:R-:W-:Y:S02]  /*1ad0*/  WARPGROUP.DEPBAR.LE gsb0, 0x0 ;  /* 0x00008000000079c5 */ /* 0x000fe40000010000 */
[----:B------:R-:W-:Y:S01]  /*1ae0*/  USHF.R.U32.HI UR18, URZ, 0x4, UR8 ;  /* 0x000000043f127899 */ /* 0x000fe20008011608 */
[----:B------:R-:W-:Y:S01]  /*1af0*/  WARPGROUP.ARRIVE ;  /* 0x00000000000079c5 */ /* 0x000fe20000000000 */
[----:B------:R-:W-:Y:S01]  /*1b00*/  ULOP3.LUT UR6, UR6, 0x200, URZ, 0xc0, !UPT ;  /* 0x0000020006067892 */ /* 0x000fe2000f8ec03f */
[----:B------:R-:W1:Y:S01]  /*1b10*/  LDC R3, c[0x0][0x230] ;  /* 0x00008c00ff037b82 */ /* 0x000e620000000800 */
[----:B------:R-:W-:Y:S02]  /*1b20*/  USGXT.U32 UR18, UR18, 0xe ;  /* 0x0000000e1212789a */ /* 0x000fe40008000000 */
[----:B------:R-:W-:Y:S01]  /*1b30*/  ULEA.HI UR6, UR12, UR6, URZ, 0x1c ;  /* 0x000000060c067291 */ /* 0x000fe2000f8fe03f */
[----:B------:R-:W-:Y:S01]  /*1b40*/  UMOV UR19, 0x40000040 ;  /* 0x4000004000137882 */ /* 0x000fe20000000000 */
[----:B------:R-:W-:-:S02]  /*1b50*/  UMOV UR17, 0x40000040 ;  /* 0x4000004000117882 */ /* 0x000fc40000000000 */
[----:B------:R-:W-:Y:S02]  /*1b60*/  ULOP3.LUT UR16, UR6, 0x3fff, URZ, 0xc0, !UPT ;  /* 0x00003fff06107892 */ /* 0x000fe4000f8ec03f */
[----:B------:R-:W-:Y:S02]  /*1b70*/  UIADD3 UR26, UP1, UR18, 0x80, URZ ;  /* 0x00000080121a7890 */ /* 0x000fe4000ff3e03f */
[----:B------:R-:W-:Y:S01]  /*1b80*/  UIADD3 UR24, UP0, UR16, 0x2, URZ ;  /* 0x0000000210187890 */ /* 0x000fe2000ff1e03f */
[----:B------:R-:W-:Y:S01]  /*1b90*/  UMOV UR6, URZ ;  /* 0x0000003f00067c82 */ /* 0x000fe20008000000 */
[----:B------:R-:W-:Y:S02]  /*1ba0*/  UMOV UR7, URZ ;  /* 0x0000003f00077c82 */ /* 0x000fe40008000000 */
[----:B------:R-:W-:Y:S01]  /*1bb0*/  UIADD3.X UR25, UR6, 0x40000040, URZ, UP0, !UPT ;  /* 0x4000004006197890 */ /* 0x000fe200087fe43f */
[----:B------:R-:W-:Y:S01]  /*1bc0*/  HGMMA.64x64x16.F32 R56, gdesc[UR16].tnspB, R56 ;  /* 0x40e00000103879f0 */ /* 0x000fe20008700838 */
[----:B------:R-:W-:-:S02]  /*1bd0*/  UIADD3.X UR27, UR7, 0x40000040, URZ, UP1, !UPT ;  /* 0x40000040071b7890 */ /* 0x000fc40008ffe43f */
[----:B------:R-:W-:Y:S02]  /*1be0*/  UIADD3.64 UR36, UR24, 0x2, URZ ;  /* 0x0000000218247897 */ /* 0x000fe4000fffe03f */
[----:B------:R-:W-:Y:S02]  /*1bf0*/  UIADD3.64 UR38, UR26, 0x80, URZ ;  /* 0x000000801a267897 */ /* 0x000fe4000fffe03f */
[----:B------:R-:W-:Y:S02]  /*1c00*/  UIADD3.64 UR40, UR24, 0x4, URZ ;  /* 0x0000000418287897 */ /* 0x000fe4000fffe03f */
[----:B------:R-:W-:Y:S02]  /*1c10*/  UIADD3.64 UR42, UR26, 0x100, URZ ;  /* 0x000001001a2a7897 */ /* 0x000fe4000fffe03f */
[----:B------:R-:W-:Y:S02]  /*1c20*/  UIADD3.64 UR16, UR24, 0x3fe, URZ ;  /* 0x000003fe18107897 */ /* 0x000fe4000fffe03f */
[----:B------:R-:W-:-:S02]  /*1c30*/  UIADD3 UR14, UR14, 0x40, URZ ;  /* 0x000000400e0e7890 */ /* 0x000fc4000fffe03f */
[----:B------:R-:W-:-:S04]  /*1c40*/  UIADD3 UR5, UR5, 0x1, URZ ;  /* 0x0000000105057890 */ /* 0x000fc8000fffe03f */
[----:B-1----:R-:W-:Y:S01]  /*1c50*/  ISETP.LE.AND P0, PT, R3, UR14, PT ;  /* 0x0000000e03007c0c */ /* 0x002fe2000bf03270 */
[----:B------:R-:W-:-:S04]  /*1c60*/  UISETP.NE.U32.AND UP0, UPT, UR5, 0x4, UPT ;  /* 0x000000040500788c */ /* 0x000fc8000bf05070 */
[----:B------:R-:W-:Y:S02]  /*1c70*/  USEL UR6, URZ, 0x1, UP0 ;  /* 0x000000013f067887 */ /* 0x000fe40008000000 */
[----:B------:R-:W-:Y:S02]  /*1c80*/  USEL UR5, UR5, URZ, UP0 ;  /* 0x0000003f05057287 */ /* 0x000fe40008000000 */
[----:B------:R-:W-:Y:S01]  /*1c90*/  ULOP3.LUT UR4, UR4, UR6, URZ, 0x3c, !UPT ;  /* 0x0000000604047292 */ /* 0x000fe2000f8e3c3f */
[----:B------:R-:W-:Y:S04]  /*1ca0*/  HGMMA.64x64x16.F32 R56, gdesc[UR24].tnspB, R56 ;  /* 0x40e00000183879f0 */ /* 0x000fe80008700838 */
[----:B------:R-:W-:Y:S01]  /*1cb0*/  HGMMA.64x64x16.F32 R56, gdesc[UR36].tnspB, R56 ;  /* 0x40e00000243879f0 */ /* 0x000fe20008700838 */
[----:B------:R-:W-:-:S03]  /*1cc0*/  UIADD3.64 UR36, UR24, 0x402, URZ ;  /* 0x0000040218247897 */ /* 0x000fc6000fffe03f */
[----:B------:R-:W-:Y:S01]  /*1cd0*/  HGMMA.64x64x16.F32 R56, gdesc[UR40].tnspB, R56 ;  /* 0x40e00000283879f0 */ /* 0x000fe20008700838 */
[----:B------:R-:W-:-:S03]  /*1ce0*/  UIADD3.64 UR40, UR24, 0x404, URZ ;  /* 0x0000040418287897 */ /* 0x000fc6000fffe03f */
[----:B------:R-:W-:Y:S01]  /*1cf0*/  HGMMA.64x64x16.F32 R24, gdesc[UR16].tnspB, R24 ;  /* 0x40e00000101879f0 */ /* 0x000fe20008700818 */
[----:B------:R-:W-:Y:S01]  /*1d00*/  UIADD3.64 UR16, UR24, 0x400, URZ ;  /* 0x0000040018107897 */ /* 0x000fe2000fffe03f */
[----:B------:R-:W-:Y:S01]  /*1d10*/  UMOV UR18, UR26 ;  /* 0x0000001a00127c82 */ /* 0x000fe20008000000 */
[----:B------:R-:W-:-:S07]  /*1d20*/  UMOV UR19, UR27 ;  /* 0x0000001b00137c82 */ /* 0x000fce0008000000 */
[----:B------:R-:W-:Y:S04]  /*1d30*/  HGMMA.64x64x16.F32 R24, gdesc[UR16].tnspB, R24 ;  /* 0x40e00000101879f0 */ /* 0x000fe80008700818 */
[----:B------:R-:W-:Y:S04]  /*1d40*/  HGMMA.64x64x16.F32 R24, gdesc[UR36].tnspB, R24 ;  /* 0x40e00000241879f0 */ /* 0x000fe80008700818 */
[----:B------:R-:W-:Y:S01]  /*1d50*/  HGMMA.64x64x16.F32 R24, gdesc[UR40].tnspB, R24, gsb0 ;  /* 0x40e00000281879f0 */ /* 0x000fe20008000818 */
[----:B------:R-:W-:Y:S05]  /*1d60*/  @!P0 BRA `(.L_x_49) ;  /* 0xfffffff800d08947 */ /* 0x000fea000383ffff */
.L_x_47:
[----:B------:R-:W-:Y:S02]  /*1d70*/  WARPGROUP.DEPBAR.LE gsb0, 0x0 ;  /* 0x00008000000079c5 */ /* 0x000fe40000010000 */
[----:B----4-:R-:W-:Y:S01]  /*1d80*/  BAR.SYNC.DEFER_BLOCKING 0x0 ;  /* 0x0000000000007b1d */ /* 0x010fe20000010000 */
[C---:B-1----:R-:W-:Y:S01]  /*1d90*/  IMAD.SHL.U32 R3, R0.reuse, 0x80, RZ ;  /* 0x0000008000037824 */ /* 0x042fe200078e00ff */
[----:B------:R-:W-:Y:S01]  /*1da0*/  ELECT P0, URZ, PT ;  /* 0x00000000003f782f */ /* 0x000fe20003800000 */
[----:B------:R-:W-:Y:S01]  /*1db0*/  IMAD.SHL.U32 R4, R0, 0x10, RZ ;  /* 0x0000001000047824 */ /* 0x000fe200078e00ff */
[----:B------:R-:W-:Y:S02]  /*1dc0*/  F2FP.F16.F32.PACK_AB R56, R57, R56 ;  /* 0x000000383938723e */ /* 0x000fe400000000ff */
[----:B------:R-:W-:Y:S01]  /*1dd0*/  LOP3.LUT R3, R3, 0x780, RZ, 0xc0, !PT ;  /* 0x0000078003037812 */ /* 0x000fe200078ec0ff */
[----:B------:R-:W-:Y:S01]  /*1de0*/  UMOV UR21, UR10 ;  /* 0x0000000a00157c82 */ /* 0x000fe20008000000 */
[----:B------:R-:W-:Y:S01]  /*1df0*/  F2FP.F16.F32.PACK_AB R57, R59, R58 ;  /* 0x0000003a3b39723e */ /* 0x000fe200000000ff */
[----:B------:R-:W-:Y:S01]  /*1e00*/  UMOV UR22, UR15 ;  /* 0x0000000f00167c82 */ /* 0x000fe20008000000 */
[----:B------:R-:W-:-:S02]  /*1e10*/  LOP3.LUT R3, R3, 0x70, R4, 0xf8, !PT ;  /* 0x0000007003037812 */ /* 0x000fc400078ef804 */
[----:B------:R-:W-:Y:S02]  /*1e20*/  F2FP.F16.F32.PACK_AB R24, R25, R24 ;  /* 0x000000181918723e */ /* 0x000fe400000000ff */
[----:B------:R-:W-:Y:S01]  /*1e30*/  LOP3.LUT R3, R3, 0x10, R0, 0x78, !PT ;  /* 0x0000001003037812 */ /* 0x000fe200078e7800 */
[----:B------:R-:W-:Y:S01]  /*1e40*/  IMAD.SHL.U32 R0, R0, 0x40, RZ ;  /* 0x0000004000007824 */ /* 0x000fe200078e00ff */
[----:B------:R-:W-:Y:S02]  /*1e50*/  ISETP.LT.U32.AND P0, PT, R2, 0x20, P0 ;  /* 0x000000200200780c */ /* 0x000fe40000701070 */
[----:B------:R-:W-:Y:S02]  /*1e60*/  F2FP.F16.F32.PACK_AB R58, R61, R60 ;  /* 0x0000003c3d3a723e */ /* 0x000fe400000000ff */
[----:B------:R-:W-:Y:S02]  /*1e70*/  LOP3.LUT R0, R3, 0x3800, R0, 0xf8, !PT ;  /* 0x0000380003007812 */ /* 0x000fe400078ef800 */
[----:B------:R-:W-:Y:S01]  /*1e80*/  F2FP.F16.F32.PACK_AB R59, R63, R62 ;  /* 0x0000003e3f3b723e */ /* 0x000fe200000000ff */
[----:B------:R-:W1:Y:S02]  /*1e90*/  @!P2 SYNCS.CCTL.IV [UR20+0x28000] ;  /* 0x02800000ff00a9b1 */ /* 0x000e640008000014 */
[----:B-1----:R-:W-:Y:S01]  /*1ea0*/  BAR.SYNC.DEFER_BLOCKING 0x0 ;  /* 0x0000000000007b1d */ /* 0x002fe20000010000 */
[C---:B------:R-:W-:Y:S01]  /*1eb0*/  LOP3.LUT R3, R0.reuse, 0x20, RZ, 0x3c, !PT ;  /* 0x0000002000037812 */ /* 0x040fe200078e3cff */
[C---:B------:R-:W-:Y:S01]  /*1ec0*/  VIADD R2, R0.reuse, UR20 ;  /* 0x0000001400027c36 */ /* 0x040fe20008000000 */
[----:B------:R-:W-:-:S02]  /*1ed0*/  LOP3.LUT R4, R0, 0x40, RZ, 0x3c, !PT ;  /* 0x0000004000047812 */ /* 0x000fc400078e3cff */
[----:B------:R-:W-:Y:S01]  /*1ee0*/  F2FP.F16.F32.PACK_AB R64, R65, R64 ;  /* 0x000000404140723e */ /* 0x000fe200000000ff */
[----:B------:R-:W-:Y:S01]  /*1ef0*/  VIADD R3, R3, UR20 ;  /* 0x0000001403037c36 */ /* 0x000fe20008000000 */
[----:B------:R-:W-:Y:S01]  /*1f00*/  F2FP.F16.F32.PACK_AB R25, R27, R26 ;  /* 0x0000001a1b19723e */ /* 0x000fe200000000ff */
[----:B------:R-:W-:Y:S01]  /*1f10*/  VIADD R4, R4, UR20 ;  /* 0x0000001404047c36 */ /* 0x000fe20008000000 */
[----:B------:R-:W-:Y:S01]  /*1f20*/  F2FP.F16.F32.PACK_AB R65, R67, R66 ;  /* 0x000000424341723e */ /* 0x000fe200000000ff */
[----:B------:R-:W-:Y:S01]  /*1f30*/  VOTEU.ANY UP0, P0 ;  /* 0x00000000003f7886 */ /* 0x000fe20000000100 */
[----:B------:R-:W-:Y:S01]  /*1f40*/  F2FP.F16.F32.PACK_AB R26, R29, R28 ;  /* 0x0000001c1d1a723e */ /* 0x000fe200000000ff */
[----:B------:R-:W-:Y:S01]  /*1f50*/  VOTEU.ANY UP1, P0 ;  /* 0x00000000003f7886 */ /* 0x000fe20000020100 */
[----:B------:R-:W-:Y:S02]  /*1f60*/  F2FP.F16.F32.PACK_AB R27, R31, R30 ;  /* 0x0000001e1f1b723e */ /* 0x000fe400000000ff */
[----:B------:R-:W-:Y:S01]  /*1f70*/  F2FP.F16.F32.PACK_AB R32, R33, R32 ;  /* 0x000000202120723e */ /* 0x000fe200000000ff */
[----:B---3--:R-:W-:Y:S01]  /*1f80*/  @UP0 UMOV UR6, UR32 ;  /* 0x0000002000060c82 */ /* 0x008fe20008000000 */
[----:B------:R-:W-:Y:S01]  /*1f90*/  LOP3.LUT R0, R0, 0x60, RZ, 0x3c, !PT ;  /* 0x0000006000007812 */ /* 0x000fe200078e3cff */
[----:B------:R-:W-:Y:S01]  /*1fa0*/  @UP0 UMOV UR7, UR33 ;  /* 0x0000002100070c82 */ /* 0x000fe20008000000 */
[----:B------:R-:W-:-:S02]  /*1fb0*/  F2FP.F16.F32.PACK_AB R66, R69, R68 ;  /* 0x000000444542723e */ /* 0x000fc400000000ff */
[----:B------:R-:W-:Y:S01]  /*1fc0*/  F2FP.F16.F32.PACK_AB R67, R71, R70 ;  /* 0x000000464743723e */ /* 0x000fe200000000ff */
[----:B------:R-:W-:Y:S01]  /*1fd0*/  VIADD R0, R0, UR20 ;  /* 0x0000001400007c36 */ /* 0x000fe20008000000 */
[----:B------:R-:W-:Y:S01]  /*1fe0*/  F2FP.F16.F32.PACK_AB R72, R73, R72 ;  /* 0x000000484948723e */ /* 0x000fe200000000ff */
[----:B------:R-:W1:Y:S02]  /*1ff0*/  @!P2 SYNCS.CCTL.IV [UR20+0x28008] ;  /* 0x02800800ff00a9b1 */ /* 0x000e640008000014 */
[----:B-1----:R-:W-:Y:S01]  /*2000*/  BAR.SYNC.DEFER_BLOCKING 0x0 ;  /* 0x0000000000007b1d */ /* 0x002fe20000010000 */
[----:B------:R-:W-:Y:S02]  /*2010*/  F2FP.F16.F32.PACK_AB R33, R35, R34 ;  /* 0x000000222321723e */ /* 0x000fe400000000ff */
[----:B------:R-:W-:Y:S02]  /*2020*/  F2FP.F16.F32.PACK_AB R73, R75, R74 ;  /* 0x0000004a4b49723e */ /* 0x000fe400000000ff */
[----:B------:R-:W-:-:S02]  /*2030*/  F2FP.F16.F32.PACK_AB R34, R37, R36 ;  /* 0x000000242522723e */ /* 0x000fc400000000ff */
[----:B------:R-:W-:Y:S02]  /*2040*/  F2FP.F16.F32.PACK_AB R35, R39, R38 ;  /* 0x000000262723723e */ /* 0x000fe400000000ff */
[----:B------:R-:W-:Y:S02]  /*2050*/  F2FP.F16.F32.PACK_AB R40, R41, R40 ;  /* 0x000000282928723e */ /* 0x000fe400000000ff */
[----:B------:R-:W-:Y:S02]  /*2060*/  F2FP.F16.F32.PACK_AB R74, R77, R76 ;  /* 0x0000004c4d4a723e */ /* 0x000fe400000000ff */
[----:B------:R-:W-:Y:S02]  /*2070*/  F2FP.F16.F32.PACK_AB R75, R79, R78 ;  /* 0x0000004e4f4b723e */ /* 0x000fe400000000ff */
[----:B------:R-:W-:Y:S02]  /*2080*/  F2FP.F16.F32.PACK_AB R80, R81, R80 ;  /* 0x000000505150723e */ /* 0x000fe400000000ff */
[----:B------:R-:W-:-:S02]  /*2090*/  F2FP.F16.F32.PACK_AB R41, R43, R42 ;  /* 0x0000002a2b29723e */ /* 0x000fc400000000ff */
[----:B------:R-:W-:Y:S02]  /*20a0*/  F2FP.F16.F32.PACK_AB R81, R83, R82 ;  /* 0x000000525351723e */ /* 0x000fe400000000ff */
[----:B------:R-:W-:Y:S02]  /*20b0*/  F2FP.F16.F32.PACK_AB R42, R45, R44 ;  /* 0x0000002c2d2a723e */ /* 0x000fe400000000ff */
[----:B------:R-:W-:Y:S01]  /*20c0*/  F2FP.F16.F32.PACK_AB R43, R47, R46 ;  /* 0x0000002e2f2b723e */ /* 0x000fe200000000ff */
[----:B------:R-:W1:Y:S02]  /*20d0*/  @!P2 SYNCS.CCTL.IV [UR20+0x28010] ;  /* 0x02801000ff00a9b1 */ /* 0x000e640008000014 */
[----:B-1----:R-:W-:Y:S01]  /*20e0*/  BAR.SYNC.DEFER_BLOCKING 0x0 ;  /* 0x0000000000007b1d */ /* 0x002fe20000010000 */
[----:B------:R-:W-:Y:S02]  /*20f0*/  F2FP.F16.F32.PACK_AB R48, R49, R48 ;  /* 0x000000303130723e */ /* 0x000fe400000000ff */
[----:B------:R-:W-:-:S02]  /*2100*/  F2FP.F16.F32.PACK_AB R82, R85, R84 ;  /* 0x000000545552723e */ /* 0x000fc400000000ff */
[----:B------:R-:W-:Y:S02]  /*2110*/  F2FP.F16.F32.PACK_AB R83, R87, R86 ;  /* 0x000000565753723e */ /* 0x000fe400000000ff */
[----:B------:R-:W-:Y:S02]  /*2120*/  F2FP.F16.F32.PACK_AB R49, R51, R50 ;  /* 0x000000323331723e */ /* 0x000fe400000000ff */
[----:B------:R-:W-:Y:S02]  /*2130*/  F2FP.F16.F32.PACK_AB R50, R53, R52 ;  /* 0x000000343532723e */ /* 0x000fe400000000ff */
[----:B------:R-:W-:Y:S01]  /*2140*/  F2FP.F16.F32.PACK_AB R51, R55, R54 ;  /* 0x000000363733723e */ /* 0x000fe200000000ff */
[----:B------:R-:W1:Y:S02]  /*2150*/  @!P2 SYNCS.CCTL.IV [UR20+0x28018] ;  /* 0x02801800ff00a9b1 */ /* 0x000e640008000014 */
[----:B-1----:R-:W-:Y:S04]  /*2160*/  STSM.16.M88.4 [R2], R56 ;  /* 0x0000003802007844 */ /* 0x002fe80000000200 */
[----:B------:R-:W-:Y:S04]  /*2170*/  STSM.16.M88.4 [R2+0x4000], R24 ;  /* 0x0040001802007844 */ /* 0x000fe80000000200 */
[----:B------:R-:W-:Y:S04]  /*2180*/  STSM.16.M88.4 [R3], R64 ;  /* 0x0000004003007844 */ /* 0x000fe80000000200 */
[----:B------:R-:W-:Y:S04]  /*2190*/  STSM.16.M88.4 [R3+0x4000], R32 ;  /* 0x0040002003007844 */ /* 0x000fe80000000200 */
[----:B------:R-:W-:Y:S04]  /*21a0*/  STSM.16.M88.4 [R4], R72 ;  /* 0x0000004804007844 */ /* 0x000fe80000000200 */
[----:B------:R-:W-:Y:S04]  /*21b0*/  STSM.16.M88.4 [R4+0x4000], R40 ;  /* 0x0040002804007844 */ /* 0x000fe80000000200 */
[----:B------:R-:W-:Y:S04]  /*21c0*/  STSM.16.M88.4 [R0], R80 ;  /* 0x0000005000007844 */ /* 0x000fe80000000200 */
[----:B------:R-:W-:Y:S01]  /*21d0*/  STSM.16.M88.4 [R0+0x4000], R48 ;  /* 0x0040003000007844 */ /* 0x000fe20000000200 */
[----:B------:R1:W-:Y:S06]  /*21e0*/  MEMBAR.ALL.CTA ;  /* 0x0000000000007992 */ /* 0x0003ec0000008000 */
[----:B-1----:R-:W1:Y:S02]  /*21f0*/  FENCE.VIEW.ASYNC.S ;  /* 0x00000000000073c6 */ /* 0x002e640000000000 */
[----:B-1----:R-:W-:Y:S06]  /*2200*/  BAR.SYNC.DEFER_BLOCKING 0x0 ;  /* 0x0000000000007b1d */ /* 0x002fec0000010000 */
[----:B------:R1:W-:Y:S01]  /*2210*/  @UP1 UTMASTG.2D [UR20], [UR6] ;  /* 0x00000014060013b5 */ /* 0x0003e20008008000 */
[----:B------:R0:W-:Y:S01]  /*2220*/  UTMACMDFLUSH ;  /* 0x00000000000079b7 */ /* 0x0001e20000000000 */
[----:B------:R-:W-:-:S04]  /*2230*/  DEPBAR.LE SB0, 0x0 ;  /* 0x000080000000791a */ /* 0x000fc80000000000 */
[----:B------:R-:W-:Y:S06]  /*2240*/  BAR.SYNC.DEFER_BLOCKING 0x0 ;  /* 0x0000000000007b1d */ /* 0x000fec0000010000 */
[----:B-1----:R-:W-:Y:S05]  /*2250*/  EXIT ;  /* 0x000000000000794d */ /* 0x002fea0003800000 */
.L_x_48:
[----:B------:R-:W1:Y:S02]  /*2260*/  SYNCS.PHASECHK.TRANS64.TRYWAIT P0, [UR18+0x28000], R3 ;  /* 0x02800003ff0075a7 */ /* 0x000e640008000152 */
[----:B-1----:R-:W-:Y:S05]  /*2270*/  @!P0 BRA `(.L_x_48) ;  /* 0xfffffffc00f88947 */ /* 0x002fea000383ffff */
[----:B------:R-:W-:Y:S05]  /*2280*/  BRA `(.L_x_50) ;  /* 0xfffffff8000c7947 */ /* 0x000fea000383ffff */
.L_x_51:
[----:B------:R-:W-:-:S00]  /*2290*/  BRA `(.L_x_51) ;  /* 0xfffffffc00fc7947 */ /* 0x000fc0000383ffff */
[----:B------:R-:W-:-:S00]  /*22a0*/  NOP ;  /* 0x0000000000007918 */ /* 0x000fc00000000000 */
        /* <DEDUP_REMOVED lines=13> */
.L_x_52:


//--------------------- .nv.shared.gluon_wgmma    --------------------------
	.section	.nv.shared.gluon_wgmma,"aw",@nobits
	.sectionflags	@""
	.align	16
	.zero		1024


//--------------------- .nv.shared.reserved.0     --------------------------
	.section	.nv.shared.reserved.0,"aw",@nobits
	.weak		__nv_reservedSMEM_offset_0_alias
	.size		__nv_reservedSMEM_offset_0_alias, 0, 0
	.other		__nv_reservedSMEM_offset_0_alias,@"STO_CUDA_RESERVED_SHARED STV_DEFAULT"
__nv_reservedSMEM_offset_0_alias:
	.zero		0


//--------------------- .nv.constant0.gluon_wgmma --------------------------
	.section	.nv.constant0.gluon_wgmma,"a",@progbits
	.sectionflags	@""
	.align	4
.nv.constant0.gluon_wgmma:
	.zero		608


//--------------------- SYMBOLS --------------------------

	.type		.nv.reservedSmem.offset0,@object
	.size		.nv.reservedSmem.offset0,0x4
